//
// Generated by NVIDIA NVVM Compiler
//
// Compiler Build ID: CL-36424714
// Cuda compilation tools, release 13.0, V13.0.88
// Based on NVVM 20.0.0
//

.version 9.0
.target sm_100
.address_size 64

	// .globl	_Z13diff_6face_v1PKdPdS0_S0_S0_iii
// _ZZ13diff_6face_v1PKdPdS0_S0_S0_iiiE6sm_psi has been demoted

.visible .entry _Z13diff_6face_v1PKdPdS0_S0_S0_iii(
	.param .u64 .ptr .align 1 _Z13diff_6face_v1PKdPdS0_S0_S0_iii_param_0,
	.param .u64 .ptr .align 1 _Z13diff_6face_v1PKdPdS0_S0_S0_iii_param_1,
	.param .u64 .ptr .align 1 _Z13diff_6face_v1PKdPdS0_S0_S0_iii_param_2,
	.param .u64 .ptr .align 1 _Z13diff_6face_v1PKdPdS0_S0_S0_iii_param_3,
	.param .u64 .ptr .align 1 _Z13diff_6face_v1PKdPdS0_S0_S0_iii_param_4,
	.param .u32 _Z13diff_6face_v1PKdPdS0_S0_S0_iii_param_5,
	.param .u32 _Z13diff_6face_v1PKdPdS0_S0_S0_iii_param_6,
	.param .u32 _Z13diff_6face_v1PKdPdS0_S0_S0_iii_param_7
)
{
	.reg .pred 	%p<23>;
	.reg .b32 	%r<105>;
	.reg .b64 	%rd<56>;
	.reg .b64 	%fd<130>;
	// demoted variable
	.shared .align 8 .b8 _ZZ13diff_6face_v1PKdPdS0_S0_S0_iiiE6sm_psi[32768];
	ld.param.u64 	%rd7, [_Z13diff_6face_v1PKdPdS0_S0_S0_iii_param_0];
	ld.param.u64 	%rd8, [_Z13diff_6face_v1PKdPdS0_S0_S0_iii_param_2];
	ld.param.u32 	%r29, [_Z13diff_6face_v1PKdPdS0_S0_S0_iii_param_5];
	ld.param.u32 	%r30, [_Z13diff_6face_v1PKdPdS0_S0_S0_iii_param_6];
	ld.param.u32 	%r31, [_Z13diff_6face_v1PKdPdS0_S0_S0_iii_param_7];
	cvta.to.global.u64 	%rd9, %rd8;
	cvta.to.global.u64 	%rd10, %rd7;
	mov.u32 	%r32, %tid.y;
	mov.u32 	%r2, %tid.x;
	mov.u32 	%r33, %ctaid.z;
	mov.u32 	%r34, %ctaid.y;
	mul.lo.s32 	%r35, %r34, 30;
	mov.u32 	%r36, %ctaid.x;
	mul.lo.s32 	%r37, %r36, %r30;
	mad.lo.s32 	%r38, %r37, 30, %r35;
	mul.lo.s32 	%r39, %r38, %r31;
	mad.lo.s32 	%r40, %r33, 30, %r39;
	cvt.u64.u32 	%rd1, %r40;
	mul.wide.u32 	%rd11, %r40, 8;
	add.s64 	%rd2, %rd10, %rd11;
	add.s64 	%rd3, %rd9, %rd11;
	mov.u32 	%r41, %nctaid.x;
	add.s32 	%r42, %r41, -1;
	setp.eq.s32 	%p6, %r36, %r42;
	mad.lo.s32 	%r43, %r36, -30, %r29;
	add.s32 	%r44, %r43, -1;
	selp.b32 	%r3, %r44, 31, %p6;
	mad.lo.s32 	%r4, %r31, %r32, %r2;
	mul.wide.s32 	%rd12, %r4, 8;
	add.s64 	%rd13, %rd2, %rd12;
	ld.global.f64 	%fd15, [%rd13];
	shl.b32 	%r45, %r2, 8;
	mov.u32 	%r46, _ZZ13diff_6face_v1PKdPdS0_S0_S0_iiiE6sm_psi;
	add.s32 	%r47, %r46, 8192;
	add.s32 	%r48, %r47, %r45;
	shl.b32 	%r49, %r32, 3;
	add.s32 	%r50, %r48, %r49;
	st.shared.f64 	[%r50], %fd15;
	add.s32 	%r5, %r30, %r32;
	mad.lo.s32 	%r98, %r31, %r5, %r2;
	mul.wide.s32 	%rd14, %r98, 8;
	add.s64 	%rd15, %rd2, %rd14;
	ld.global.f64 	%fd16, [%rd15];
	st.shared.f64 	[%r50+8192], %fd16;
	bar.sync 	0;
	add.s32 	%r7, %r2, -1;
	setp.lt.u32 	%p7, %r7, 30;
	setp.ne.s32 	%p8, %r32, 0;
	and.pred  	%p1, %p8, %p7;
	setp.lt.u32 	%p9, %r32, 31;
	and.pred  	%p2, %p1, %p9;
	shl.b32 	%r51, %r32, 8;
	add.s32 	%r52, %r47, %r51;
	shl.b32 	%r53, %r2, 3;
	add.s32 	%r8, %r52, %r53;
	not.pred 	%p10, %p2;
	@%p10 bra 	$L__BB0_2;
	ld.shared.f64 	%fd17, [%r8];
	ld.shared.f64 	%fd18, [%r8+8192];
	sub.f64 	%fd19, %fd18, %fd17;
	ld.shared.f64 	%fd20, [%r8+-256];
	ld.shared.f64 	%fd21, [%r8+256];
	sub.f64 	%fd22, %fd21, %fd20;
	ld.shared.f64 	%fd23, [%r8+7936];
	sub.f64 	%fd24, %fd22, %fd23;
	ld.shared.f64 	%fd25, [%r8+8448];
	add.f64 	%fd26, %fd24, %fd25;
	mul.f64 	%fd27, %fd26, 0d3FD0000000000000;
	ld.shared.f64 	%fd28, [%r8+-8];
	ld.shared.f64 	%fd29, [%r8+8];
	sub.f64 	%fd30, %fd29, %fd28;
	ld.shared.f64 	%fd31, [%r8+8184];
	sub.f64 	%fd32, %fd30, %fd31;
	ld.shared.f64 	%fd33, [%r8+8200];
	add.f64 	%fd34, %fd32, %fd33;
	mul.f64 	%fd35, %fd34, 0d3FD0000000000000;
	add.s64 	%rd17, %rd3, %rd12;
	ld.global.f64 	%fd36, [%rd17];
	mul.lo.s32 	%r54, %r30, %r29;
	add.s32 	%r55, %r54, %r32;
	mad.lo.s32 	%r56, %r55, %r31, %r2;
	mul.wide.s32 	%rd18, %r56, 8;
	add.s64 	%rd19, %rd3, %rd18;
	ld.global.f64 	%fd37, [%rd19];
	mul.f64 	%fd38, %fd27, %fd37;
	fma.rn.f64 	%fd39, %fd19, %fd36, %fd38;
	add.s32 	%r57, %r55, %r54;
	mad.lo.s32 	%r58, %r57, %r31, %r2;
	mul.wide.s32 	%rd20, %r58, 8;
	add.s64 	%rd21, %rd3, %rd20;
	ld.global.f64 	%fd40, [%rd21];
	fma.rn.f64 	%fd125, %fd35, %fd40, %fd39;
$L__BB0_2:
	setp.lt.s32 	%p11, %r3, 2;
	@%p11 bra 	$L__BB0_15;
	setp.lt.u32 	%p12, %r32, 31;
	setp.lt.u32 	%p13, %r7, 30;
	and.pred  	%p3, %p12, %p13;
	add.s32 	%r62, %r32, -1;
	setp.lt.u32 	%p14, %r2, 31;
	setp.lt.u32 	%p15, %r62, 30;
	and.pred  	%p4, %p14, %p15;
	setp.lt.u32 	%p16, %r32, 30;
	and.pred  	%p5, %p1, %p16;
	neg.s32 	%r101, %r3;
	mul.lo.s32 	%r63, %r30, %r29;
	shl.b32 	%r64, %r63, 1;
	add.s32 	%r65, %r64, %r30;
	add.s32 	%r66, %r32, %r65;
	mad.lo.s32 	%r100, %r31, %r66, %r2;
	mul.lo.s32 	%r11, %r31, %r30;
	add.s32 	%r67, %r63, %r30;
	add.s32 	%r68, %r32, %r67;
	mad.lo.s32 	%r99, %r31, %r68, %r2;
	mad.lo.s32 	%r69, %r31, %r5, %r31;
	add.s32 	%r97, %r2, %r69;
	mov.b32 	%r104, 1;
	mov.b32 	%r103, 2;
	mov.b32 	%r102, 0;
	not.pred 	%p17, %p3;
	shl.b64 	%rd25, %rd1, 3;
	not.pred 	%p19, %p4;
	not.pred 	%p20, %p5;
$L__BB0_4:
	mov.u32 	%r20, %r103;
	mov.u32 	%r103, %r102;
	mul.wide.s32 	%rd22, %r97, 8;
	add.s64 	%rd23, %rd2, %rd22;
	ld.global.f64 	%fd41, [%rd23];
	shl.b32 	%r70, %r103, 13;
	mov.u32 	%r71, _ZZ13diff_6face_v1PKdPdS0_S0_S0_iiiE6sm_psi;
	add.s32 	%r72, %r71, %r70;
	shl.b32 	%r73, %r2, 8;
	add.s32 	%r74, %r72, %r73;
	shl.b32 	%r75, %r32, 3;
	add.s32 	%r76, %r74, %r75;
	st.shared.f64 	[%r76], %fd41;
	bar.sync 	0;
	shl.b32 	%r77, %r32, 8;
	add.s32 	%r78, %r72, %r77;
	shl.b32 	%r79, %r2, 3;
	add.s32 	%r22, %r78, %r79;
	shl.b32 	%r80, %r20, 13;
	add.s32 	%r81, %r71, %r80;
	add.s32 	%r82, %r81, %r77;
	add.s32 	%r23, %r82, %r79;
	@%p17 bra 	$L__BB0_6;
	ld.param.u64 	%rd54, [_Z13diff_6face_v1PKdPdS0_S0_S0_iii_param_3];
	shl.b32 	%r83, %r104, 13;
	mov.u32 	%r84, _ZZ13diff_6face_v1PKdPdS0_S0_S0_iiiE6sm_psi;
	add.s32 	%r85, %r84, %r83;
	shl.b32 	%r86, %r32, 8;
	add.s32 	%r87, %r85, %r86;
	shl.b32 	%r88, %r2, 3;
	add.s32 	%r89, %r87, %r88;
	ld.shared.f64 	%fd42, [%r89];
	neg.f64 	%fd43, %fd42;
	ld.shared.f64 	%fd44, [%r89+256];
	sub.f64 	%fd45, %fd43, %fd44;
	ld.shared.f64 	%fd46, [%r22];
	add.f64 	%fd47, %fd45, %fd46;
	ld.shared.f64 	%fd48, [%r22+256];
	add.f64 	%fd49, %fd47, %fd48;
	mul.f64 	%fd50, %fd49, 0d3FD0000000000000;
	ld.shared.f64 	%fd51, [%r23];
	ld.shared.f64 	%fd52, [%r23+256];
	sub.f64 	%fd53, %fd52, %fd51;
	ld.shared.f64 	%fd54, [%r23+-8];
	ld.shared.f64 	%fd55, [%r23+8];
	sub.f64 	%fd56, %fd55, %fd54;
	ld.shared.f64 	%fd57, [%r23+248];
	sub.f64 	%fd58, %fd56, %fd57;
	ld.shared.f64 	%fd59, [%r23+264];
	add.f64 	%fd60, %fd58, %fd59;
	mul.f64 	%fd61, %fd60, 0d3FD0000000000000;
	cvta.to.global.u64 	%rd24, %rd54;
	add.s64 	%rd26, %rd24, %rd25;
	mul.wide.s32 	%rd27, %r98, 8;
	add.s64 	%rd28, %rd26, %rd27;
	ld.global.f64 	%fd62, [%rd28];
	mul.wide.s32 	%rd29, %r99, 8;
	add.s64 	%rd30, %rd26, %rd29;
	ld.global.f64 	%fd63, [%rd30];
	mul.f64 	%fd64, %fd53, %fd63;
	fma.rn.f64 	%fd65, %fd50, %fd62, %fd64;
	mul.wide.s32 	%rd31, %r100, 8;
	add.s64 	%rd32, %rd26, %rd31;
	ld.global.f64 	%fd66, [%rd32];
	fma.rn.f64 	%fd67, %fd61, %fd66, %fd65;
	add.f64 	%fd125, %fd125, %fd67;
	st.shared.f64 	[%r8+16384], %fd67;
$L__BB0_6:
	bar.sync 	0;
	@%p10 bra 	$L__BB0_8;
	ld.shared.f64 	%fd68, [%r8+16128];
	sub.f64 	%fd125, %fd125, %fd68;
$L__BB0_8:
	bar.sync 	0;
	@%p19 bra 	$L__BB0_10;
	ld.param.u64 	%rd55, [_Z13diff_6face_v1PKdPdS0_S0_S0_iii_param_4];
	shl.b32 	%r90, %r32, 8;
	mov.u32 	%r91, _ZZ13diff_6face_v1PKdPdS0_S0_S0_iiiE6sm_psi;
	add.s32 	%r92, %r91, %r90;
	shl.b32 	%r93, %r104, 13;
	add.s32 	%r94, %r92, %r93;
	shl.b32 	%r95, %r2, 3;
	add.s32 	%r96, %r94, %r95;
	ld.shared.f64 	%fd69, [%r96];
	neg.f64 	%fd70, %fd69;
	ld.shared.f64 	%fd71, [%r96+8];
	sub.f64 	%fd72, %fd70, %fd71;
	ld.shared.f64 	%fd73, [%r22];
	add.f64 	%fd74, %fd72, %fd73;
	ld.shared.f64 	%fd75, [%r22+8];
	add.f64 	%fd76, %fd74, %fd75;
	mul.f64 	%fd77, %fd76, 0d3FD0000000000000;
	ld.shared.f64 	%fd78, [%r23+-256];
	neg.f64 	%fd79, %fd78;
	ld.shared.f64 	%fd80, [%r23+-248];
	sub.f64 	%fd81, %fd79, %fd80;
	ld.shared.f64 	%fd82, [%r23+256];
	add.f64 	%fd83, %fd81, %fd82;
	ld.shared.f64 	%fd84, [%r23+264];
	add.f64 	%fd85, %fd83, %fd84;
	mul.f64 	%fd86, %fd85, 0d3FD0000000000000;
	ld.shared.f64 	%fd87, [%r23];
	ld.shared.f64 	%fd88, [%r23+8];
	sub.f64 	%fd89, %fd88, %fd87;
	cvta.to.global.u64 	%rd33, %rd55;
	add.s64 	%rd35, %rd33, %rd25;
	mul.wide.s32 	%rd36, %r98, 8;
	add.s64 	%rd37, %rd35, %rd36;
	ld.global.f64 	%fd90, [%rd37];
	mul.wide.s32 	%rd38, %r99, 8;
	add.s64 	%rd39, %rd35, %rd38;
	ld.global.f64 	%fd91, [%rd39];
	mul.f64 	%fd92, %fd86, %fd91;
	fma.rn.f64 	%fd93, %fd77, %fd90, %fd92;
	mul.wide.s32 	%rd40, %r100, 8;
	add.s64 	%rd41, %rd35, %rd40;
	ld.global.f64 	%fd94, [%rd41];
	fma.rn.f64 	%fd95, %fd89, %fd94, %fd93;
	add.f64 	%fd125, %fd125, %fd95;
	st.shared.f64 	[%r8+16384], %fd95;
$L__BB0_10:
	bar.sync 	0;
	@%p20 bra 	$L__BB0_12;
	ld.shared.f64 	%fd96, [%r8+16376];
	sub.f64 	%fd125, %fd125, %fd96;
$L__BB0_12:
	@%p10 bra 	$L__BB0_14;
	ld.param.u64 	%rd53, [_Z13diff_6face_v1PKdPdS0_S0_S0_iii_param_1];
	ld.shared.f64 	%fd97, [%r23];
	ld.shared.f64 	%fd98, [%r22];
	sub.f64 	%fd99, %fd98, %fd97;
	ld.shared.f64 	%fd100, [%r23+-256];
	ld.shared.f64 	%fd101, [%r23+256];
	sub.f64 	%fd102, %fd101, %fd100;
	ld.shared.f64 	%fd103, [%r22+-256];
	sub.f64 	%fd104, %fd102, %fd103;
	ld.shared.f64 	%fd105, [%r22+256];
	add.f64 	%fd106, %fd104, %fd105;
	mul.f64 	%fd107, %fd106, 0d3FD0000000000000;
	ld.shared.f64 	%fd108, [%r23+-8];
	ld.shared.f64 	%fd109, [%r23+8];
	sub.f64 	%fd110, %fd109, %fd108;
	ld.shared.f64 	%fd111, [%r22+-8];
	sub.f64 	%fd112, %fd110, %fd111;
	ld.shared.f64 	%fd113, [%r22+8];
	add.f64 	%fd114, %fd112, %fd113;
	mul.f64 	%fd115, %fd114, 0d3FD0000000000000;
	cvt.s64.s32 	%rd42, %r98;
	mul.wide.s32 	%rd43, %r98, 8;
	add.s64 	%rd44, %rd3, %rd43;
	ld.global.f64 	%fd116, [%rd44];
	mul.wide.s32 	%rd45, %r99, 8;
	add.s64 	%rd46, %rd3, %rd45;
	ld.global.f64 	%fd117, [%rd46];
	mul.f64 	%fd118, %fd107, %fd117;
	fma.rn.f64 	%fd119, %fd99, %fd116, %fd118;
	mul.wide.s32 	%rd47, %r100, 8;
	add.s64 	%rd48, %rd3, %rd47;
	ld.global.f64 	%fd120, [%rd48];
	fma.rn.f64 	%fd121, %fd115, %fd120, %fd119;
	add.f64 	%fd122, %fd125, %fd121;
	add.s64 	%rd49, %rd42, %rd1;
	cvta.to.global.u64 	%rd50, %rd53;
	shl.b64 	%rd51, %rd49, 3;
	add.s64 	%rd52, %rd50, %rd51;
	st.global.f64 	[%rd52], %fd122;
	neg.f64 	%fd125, %fd121;
$L__BB0_14:
	add.s32 	%r101, %r101, 1;
	add.s32 	%r100, %r100, %r11;
	add.s32 	%r99, %r99, %r11;
	add.s32 	%r98, %r98, %r11;
	add.s32 	%r97, %r97, %r11;
	setp.ne.s32 	%p22, %r101, -1;
	mov.u32 	%r102, %r104;
	mov.u32 	%r104, %r20;
	@%p22 bra 	$L__BB0_4;
$L__BB0_15:
	ret;

}
	// .globl	_Z7map_dVmPdS_PKii
.visible .entry _Z7map_dVmPdS_PKii(
	.param .u64 .ptr .align 1 _Z7map_dVmPdS_PKii_param_0,
	.param .u64 .ptr .align 1 _Z7map_dVmPdS_PKii_param_1,
	.param .u64 .ptr .align 1 _Z7map_dVmPdS_PKii_param_2,
	.param .u32 _Z7map_dVmPdS_PKii_param_3
)
{
	.reg .pred 	%p<7>;
	.reg .b32 	%r<36>;
	.reg .b64 	%rd<33>;
	.reg .b64 	%fd<6>;

	ld.param.u64 	%rd4, [_Z7map_dVmPdS_PKii_param_0];
	ld.param.u64 	%rd5, [_Z7map_dVmPdS_PKii_param_1];
	ld.param.u64 	%rd6, [_Z7map_dVmPdS_PKii_param_2];
	ld.param.u32 	%r12, [_Z7map_dVmPdS_PKii_param_3];
	cvta.to.global.u64 	%rd1, %rd4;
	cvta.to.global.u64 	%rd2, %rd5;
	cvta.to.global.u64 	%rd3, %rd6;
	mov.u32 	%r13, %tid.x;
	mov.u32 	%r14, %ntid.x;
	mov.u32 	%r15, %ctaid.x;
	mad.lo.s32 	%r34, %r14, %r15, %r13;
	mov.u32 	%r16, %nctaid.x;
	mul.lo.s32 	%r2, %r14, %r16;
	setp.ge.s32 	%p1, %r34, %r12;
	@%p1 bra 	$L__BB1_7;
	add.s32 	%r17, %r34, %r2;
	max.s32 	%r18, %r12, %r17;
	setp.lt.s32 	%p2, %r17, %r12;
	selp.u32 	%r19, 1, 0, %p2;
	add.s32 	%r20, %r17, %r19;
	sub.s32 	%r21, %r18, %r20;
	div.u32 	%r22, %r21, %r2;
	add.s32 	%r3, %r22, %r19;
	and.b32  	%r23, %r3, 3;
	setp.eq.s32 	%p3, %r23, 3;
	@%p3 bra 	$L__BB1_4;
	add.s32 	%r24, %r3, 1;
	and.b32  	%r25, %r24, 3;
	neg.s32 	%r32, %r25;
$L__BB1_3:
	.pragma "nounroll";
	mul.wide.s32 	%rd7, %r34, 8;
	add.s64 	%rd8, %rd1, %rd7;
	mul.wide.s32 	%rd9, %r34, 4;
	add.s64 	%rd10, %rd3, %rd9;
	ld.global.u32 	%r26, [%rd10];
	mul.wide.s32 	%rd11, %r26, 8;
	add.s64 	%rd12, %rd2, %rd11;
	ld.global.f64 	%fd1, [%rd12];
	st.global.f64 	[%rd8], %fd1;
	add.s32 	%r34, %r34, %r2;
	add.s32 	%r32, %r32, 1;
	setp.ne.s32 	%p4, %r32, 0;
	@%p4 bra 	$L__BB1_3;
$L__BB1_4:
	setp.lt.u32 	%p5, %r3, 3;
	@%p5 bra 	$L__BB1_7;
	mul.wide.s32 	%rd19, %r2, 4;
	mul.wide.s32 	%rd23, %r2, 8;
	shl.b32 	%r31, %r2, 2;
$L__BB1_6:
	mul.wide.s32 	%rd13, %r34, 4;
	add.s64 	%rd14, %rd3, %rd13;
	ld.global.u32 	%r27, [%rd14];
	mul.wide.s32 	%rd15, %r27, 8;
	add.s64 	%rd16, %rd2, %rd15;
	ld.global.f64 	%fd2, [%rd16];
	mul.wide.s32 	%rd17, %r34, 8;
	add.s64 	%rd18, %rd1, %rd17;
	st.global.f64 	[%rd18], %fd2;
	add.s64 	%rd20, %rd14, %rd19;
	ld.global.u32 	%r28, [%rd20];
	mul.wide.s32 	%rd21, %r28, 8;
	add.s64 	%rd22, %rd2, %rd21;
	ld.global.f64 	%fd3, [%rd22];
	add.s64 	%rd24, %rd18, %rd23;
	st.global.f64 	[%rd24], %fd3;
	add.s64 	%rd25, %rd20, %rd19;
	ld.global.u32 	%r29, [%rd25];
	mul.wide.s32 	%rd26, %r29, 8;
	add.s64 	%rd27, %rd2, %rd26;
	ld.global.f64 	%fd4, [%rd27];
	add.s64 	%rd28, %rd24, %rd23;
	st.global.f64 	[%rd28], %fd4;
	add.s64 	%rd29, %rd25, %rd19;
	ld.global.u32 	%r30, [%rd29];
	mul.wide.s32 	%rd30, %r30, 8;
	add.s64 	%rd31, %rd2, %rd30;
	ld.global.f64 	%fd5, [%rd31];
	add.s64 	%rd32, %rd28, %rd23;
	st.global.f64 	[%rd32], %fd5;
	add.s32 	%r34, %r31, %r34;
	setp.lt.s32 	%p6, %r34, %r12;
	@%p6 bra 	$L__BB1_6;
$L__BB1_7:
	ret;

}


// ===== COMPILED SASS (sm_100) =====

	.target	sm_100

	.elftype	@"ET_EXEC"


//--------------------- .note.nv.tkinfo           --------------------------
	.section	.note.nv.tkinfo,"",@"SHT_NOTE"
	.sectionflags	@"SHF_NOTE_NV_TKINFO"
	.tkinfo
        /*0018*/ 	.word	0x00000002
        /*0030*/ 	.string	""
        /*0030*/ 	.string	"ptxas"
        /*0030*/ 	.string	"Cuda compilation tools, release 13.0, V13.0.88"
        /*0030*/ 	.string	"Build cuda_13.0.r13.0/compiler.36424714_0"
        /*0030*/ 	.string	"-arch sm_100 -m 64 "



//--------------------- .note.nv.cuinfo           --------------------------
	.section	.note.nv.cuinfo,"",@"SHT_NOTE"
	.sectionflags	@"SHF_NOTE_NV_CUINFO"
        /*0018*/ 	.short	0x0002
        /*001a*/ 	.short	0x0064
        /*001c*/ 	.short	0x0082
	.zero		2


//--------------------- .nv.info                  --------------------------
	.section	.nv.info,"",@"SHT_CUDA_INFO"
	.align	4


	//----- nvinfo : EIATTR_REGCOUNT
	.align		4
        /*0000*/ 	.byte	0x04, 0x2f
        /*0002*/ 	.short	(.L_1 - .L_0)
	.align		4
.L_0:
        /*0004*/ 	.word	index@(_Z13diff_6face_v1PKdPdS0_S0_S0_iii)
        /*0008*/ 	.word	0x00000020


	//----- nvinfo : EIATTR_FRAME_SIZE
	.align		4
.L_1:
        /*000c*/ 	.byte	0x04, 0x11
        /*000e*/ 	.short	(.L_3 - .L_2)
	.align		4
.L_2:
        /*0010*/ 	.word	index@(_Z13diff_6face_v1PKdPdS0_S0_S0_iii)
        /*0014*/ 	.word	0x00000000


	//----- nvinfo : EIATTR_REGCOUNT
	.align		4
.L_3:
        /*0018*/ 	.byte	0x04, 0x2f
        /*001a*/ 	.short	(.L_5 - .L_4)
	.align		4
.L_4:
        /*001c*/ 	.word	index@(_Z7map_dVmPdS_PKii)
        /*0020*/ 	.word	0x00000018


	//----- nvinfo : EIATTR_FRAME_SIZE
	.align		4
.L_5:
        /*0024*/ 	.byte	0x04, 0x11
        /*0026*/ 	.short	(.L_7 - .L_6)
	.align		4
.L_6:
        /*0028*/ 	.word	index@(_Z7map_dVmPdS_PKii)
        /*002c*/ 	.word	0x00000000


	//----- nvinfo : EIATTR_MIN_STACK_SIZE
	.align		4
.L_7:
        /*0030*/ 	.byte	0x04, 0x12
        /*0032*/ 	.short	(.L_9 - .L_8)
	.align		4
.L_8:
        /*0034*/ 	.word	index@(_Z7map_dVmPdS_PKii)
        /*0038*/ 	.word	0x00000000


	//----- nvinfo : EIATTR_MIN_STACK_SIZE
	.align		4
.L_9:
        /*003c*/ 	.byte	0x04, 0x12
        /*003e*/ 	.short	(.L_11 - .L_10)
	.align		4
.L_10:
        /*0040*/ 	.word	index@(_Z13diff_6face_v1PKdPdS0_S0_S0_iii)
        /*0044*/ 	.word	0x00000000
.L_11:


//--------------------- .nv.compat                --------------------------
	.section	.nv.compat,"",@"SHT_CUDA_COMPAT_INFO"
	.align	4
        /*0000*/ 	.byte	0x02, 0x09, 0x00, 0x00, 0x02, 0x02, 0x01, 0x00, 0x02, 0x05, 0x05, 0x00, 0x03, 0x07, 0x01, 0x01
        /*0010*/ 	.byte	0x02, 0x03, 0x00, 0x00, 0x02, 0x06, 0x01, 0x00, 0x04, 0x0b, 0x08, 0x00, 0x01, 0x00, 0x00, 0x00
        /*0020*/ 	.byte	0x00, 0x00, 0x00, 0x00


//--------------------- .nv.info._Z7map_dVmPdS_PKii --------------------------
	.section	.nv.info._Z7map_dVmPdS_PKii,"",@"SHT_CUDA_INFO"
	.sectionflags	@""
	.align	4


	//----- nvinfo : EIATTR_CUDA_API_VERSION
	.align		4
        /*0000*/ 	.byte	0x04, 0x37
        /*0002*/ 	.short	(.L_13 - .L_12)
.L_12:
        /*0004*/ 	.word	0x00000082


	//----- nvinfo : EIATTR_KPARAM_INFO
	.align		4
.L_13:
        /*0008*/ 	.byte	0x04, 0x17
        /*000a*/ 	.short	(.L_15 - .L_14)
.L_14:
        /*000c*/ 	.word	0x00000000
        /*0010*/ 	.short	0x0003
        /*0012*/ 	.short	0x0018
        /*0014*/ 	.byte	0x00, 0xf0, 0x11, 0x00


	//----- nvinfo : EIATTR_KPARAM_INFO
	.align		4
.L_15:
        /*0018*/ 	.byte	0x04, 0x17
        /*001a*/ 	.short	(.L_17 - .L_16)
.L_16:
        /*001c*/ 	.word	0x00000000
        /*0020*/ 	.short	0x0002
        /*0022*/ 	.short	0x0010
        /*0024*/ 	.byte	0x00, 0xf5, 0x21, 0x00


	//----- nvinfo : EIATTR_KPARAM_INFO
	.align		4
.L_17:
        /*0028*/ 	.byte	0x04, 0x17
        /*002a*/ 	.short	(.L_19 - .L_18)
.L_18:
        /*002c*/ 	.word	0x00000000
        /*0030*/ 	.short	0x0001
        /*0032*/ 	.short	0x0008
        /*0034*/ 	.byte	0x00, 0xf5, 0x21, 0x00


	//----- nvinfo : EIATTR_KPARAM_INFO
	.align		4
.L_19:
        /*0038*/ 	.byte	0x04, 0x17
        /*003a*/ 	.short	(.L_21 - .L_20)
.L_20:
        /*003c*/ 	.word	0x00000000
        /*0040*/ 	.short	0x0000
        /*0042*/ 	.short	0x0000
        /*0044*/ 	.byte	0x00, 0xf5, 0x21, 0x00


	//----- nvinfo : EIATTR_SPARSE_MMA_MASK
	.align		4
.L_21:
        /*0048*/ 	.byte	0x03, 0x50
        /*004a*/ 	.short	0x0000


	//----- nvinfo : EIATTR_MAXREG_COUNT
	.align		4
        /*004c*/ 	.byte	0x03, 0x1b
        /*004e*/ 	.short	0x00ff


	//----- nvinfo : EIATTR_MERCURY_ISA_VERSION
	.align		4
        /*0050*/ 	.byte	0x03, 0x5f
        /*0052*/ 	.short	0x0101


	//----- nvinfo : EIATTR_VRC_CTA_INIT_COUNT
	.align		4
        /*0054*/ 	.byte	0x02, 0x4a
	.zero		1
	.zero		1


	//----- nvinfo : EIATTR_EXIT_INSTR_OFFSETS
	.align		4
        /*0058*/ 	.byte	0x04, 0x1c
        /*005a*/ 	.short	(.L_23 - .L_22)


	//   ....[0]....
.L_22:
        /*005c*/ 	.word	0x00000090


	//   ....[1]....
        /*0060*/ 	.word	0x00000390


	//   ....[2]....
        /*0064*/ 	.word	0x00000580


	//----- nvinfo : EIATTR_CRS_STACK_SIZE
	.align		4
.L_23:
        /*0068*/ 	.byte	0x04, 0x1e
        /*006a*/ 	.short	(.L_25 - .L_24)
.L_24:
        /*006c*/ 	.word	0x00000000


	//----- nvinfo : EIATTR_CBANK_PARAM_SIZE
	.align		4
.L_25:
        /*0070*/ 	.byte	0x03, 0x19
        /*0072*/ 	.short	0x001c


	//----- nvinfo : EIATTR_PARAM_CBANK
	.align		4
        /*0074*/ 	.byte	0x04, 0x0a
        /*0076*/ 	.short	(.L_27 - .L_26)
	.align		4
.L_26:
        /*0078*/ 	.word	index@(.nv.constant0._Z7map_dVmPdS_PKii)
        /*007c*/ 	.short	0x0380
        /*007e*/ 	.short	0x001c


	//----- nvinfo : EIATTR_SW_WAR
	.align		4
.L_27:
        /*0080*/ 	.byte	0x04, 0x36
        /*0082*/ 	.short	(.L_29 - .L_28)
.L_28:
        /*0084*/ 	.word	0x00000008
.L_29:


//--------------------- .nv.info._Z13diff_6face_v1PKdPdS0_S0_S0_iii --------------------------
	.section	.nv.info._Z13diff_6face_v1PKdPdS0_S0_S0_iii,"",@"SHT_CUDA_INFO"
	.sectionflags	@""
	.align	4


	//----- nvinfo : EIATTR_CUDA_API_VERSION
	.align		4
        /*0000*/ 	.byte	0x04, 0x37
        /*0002*/ 	.short	(.L_31 - .L_30)
.L_30:
        /*0004*/ 	.word	0x00000082


	//----- nvinfo : EIATTR_KPARAM_INFO
	.align		4
.L_31:
        /*0008*/ 	.byte	0x04, 0x17
        /*000a*/ 	.short	(.L_33 - .L_32)
.L_32:
        /*000c*/ 	.word	0x00000000
        /*0010*/ 	.short	0x0007
        /*0012*/ 	.short	0x0030
        /*0014*/ 	.byte	0x00, 0xf0, 0x11, 0x00


	//----- nvinfo : EIATTR_KPARAM_INFO
	.align		4
.L_33:
        /*0018*/ 	.byte	0x04, 0x17
        /*001a*/ 	.short	(.L_35 - .L_34)
.L_34:
        /*001c*/ 	.word	0x00000000
        /*0020*/ 	.short	0x0006
        /*0022*/ 	.short	0x002c
        /*0024*/ 	.byte	0x00, 0xf0, 0x11, 0x00


	//----- nvinfo : EIATTR_KPARAM_INFO
	.align		4
.L_35:
        /*0028*/ 	.byte	0x04, 0x17
        /*002a*/ 	.short	(.L_37 - .L_36)
.L_36:
        /*002c*/ 	.word	0x00000000
        /*0030*/ 	.short	0x0005
        /*0032*/ 	.short	0x0028
        /*0034*/ 	.byte	0x00, 0xf0, 0x11, 0x00


	//----- nvinfo : EIATTR_KPARAM_INFO
	.align		4
.L_37:
        /*0038*/ 	.byte	0x04, 0x17
        /*003a*/ 	.short	(.L_39 - .L_38)
.L_38:
        /*003c*/ 	.word	0x00000000
        /*0040*/ 	.short	0x0004
        /*0042*/ 	.short	0x0020
        /*0044*/ 	.byte	0x00, 0xf5, 0x21, 0x00


	//----- nvinfo : EIATTR_KPARAM_INFO
	.align		4
.L_39:
        /*0048*/ 	.byte	0x04, 0x17
        /*004a*/ 	.short	(.L_41 - .L_40)
.L_40:
        /*004c*/ 	.word	0x00000000
        /*0050*/ 	.short	0x0003
        /*0052*/ 	.short	0x0018
        /*0054*/ 	.byte	0x00, 0xf5, 0x21, 0x00


	//----- nvinfo : EIATTR_KPARAM_INFO
	.align		4
.L_41:
        /*0058*/ 	.byte	0x04, 0x17
        /*005a*/ 	.short	(.L_43 - .L_42)
.L_42:
        /*005c*/ 	.word	0x00000000
        /*0060*/ 	.short	0x0002
        /*0062*/ 	.short	0x0010
        /*0064*/ 	.byte	0x00, 0xf5, 0x21, 0x00


	//----- nvinfo : EIATTR_KPARAM_INFO
	.align		4
.L_43:
        /*0068*/ 	.byte	0x04, 0x17
        /*006a*/ 	.short	(.L_45 - .L_44)
.L_44:
        /*006c*/ 	.word	0x00000000
        /*0070*/ 	.short	0x0001
        /*0072*/ 	.short	0x0008
        /*0074*/ 	.byte	0x00, 0xf5, 0x21, 0x00


	//----- nvinfo : EIATTR_KPARAM_INFO
	.align		4
.L_45:
        /*0078*/ 	.byte	0x04, 0x17
        /*007a*/ 	.short	(.L_47 - .L_46)
.L_46:
        /*007c*/ 	.word	0x00000000
        /*0080*/ 	.short	0x0000
        /*0082*/ 	.short	0x0000
        /*0084*/ 	.byte	0x00, 0xf5, 0x21, 0x00


	//----- nvinfo : EIATTR_SPARSE_MMA_MASK
	.align		4
.L_47:
        /*0088*/ 	.byte	0x03, 0x50
        /*008a*/ 	.short	0x0000


	//----- nvinfo : EIATTR_MAXREG_COUNT
	.align		4
        /*008c*/ 	.byte	0x03, 0x1b
        /*008e*/ 	.short	0x00ff


	//----- nvinfo : EIATTR_NUM_BARRIERS
	.align		4
        /*0090*/ 	.byte	0x02, 0x4c
        /*0092*/ 	.byte	0x01
	.zero		1


	//----- nvinfo : EIATTR_MERCURY_ISA_VERSION
	.align		4
        /*0094*/ 	.byte	0x03, 0x5f
        /*0096*/ 	.short	0x0101


	//----- nvinfo : EIATTR_VRC_CTA_INIT_COUNT
	.align		4
        /*0098*/ 	.byte	0x02, 0x4a
	.zero		1
	.zero		1


	//----- nvinfo : EIATTR_EXIT_INSTR_OFFSETS
	.align		4
        /*009c*/ 	.byte	0x04, 0x1c
        /*009e*/ 	.short	(.L_49 - .L_48)


	//   ....[0]....
.L_48:
        /*00a0*/ 	.word	0x00000590


	//   ....[1]....
        /*00a4*/ 	.word	0x000011a0


	//----- nvinfo : EIATTR_CRS_STACK_SIZE
	.align		4
.L_49:
        /*00a8*/ 	.byte	0x04, 0x1e
        /*00aa*/ 	.short	(.L_51 - .L_50)
.L_50:
        /*00ac*/ 	.word	0x00000000


	//----- nvinfo : EIATTR_CBANK_PARAM_SIZE
	.align		4
.L_51:
        /*00b0*/ 	.byte	0x03, 0x19
        /*00b2*/ 	.short	0x0034


	//----- nvinfo : EIATTR_PARAM_CBANK
	.align		4
        /*00b4*/ 	.byte	0x04, 0x0a
        /*00b6*/ 	.short	(.L_53 - .L_52)
	.align		4
.L_52:
        /*00b8*/ 	.word	index@(.nv.constant0._Z13diff_6face_v1PKdPdS0_S0_S0_iii)
        /*00bc*/ 	.short	0x0380
        /*00be*/ 	.short	0x0034


	//----- nvinfo : EIATTR_SW_WAR
	.align		4
.L_53:
        /*00c0*/ 	.byte	0x04, 0x36
        /*00c2*/ 	.short	(.L_55 - .L_54)
.L_54:
        /*00c4*/ 	.word	0x00000008
.L_55:


//--------------------- .nv.callgraph             --------------------------
	.section	.nv.callgraph,"",@"SHT_CUDA_CALLGRAPH"
	.align	4
	.sectionentsize	8
	.align		4
        /*0000*/ 	.word	0x00000000
	.align		4
        /*0004*/ 	.word	0xffffffff
	.align		4
        /*0008*/ 	.word	0x00000000
	.align		4
        /*000c*/ 	.word	0xfffffffe
	.align		4
        /*0010*/ 	.word	0x00000000
	.align		4
        /*0014*/ 	.word	0xfffffffd
	.align		4
        /*0018*/ 	.word	0x00000000
	.align		4
        /*001c*/ 	.word	0xfffffffc


//--------------------- .text._Z7map_dVmPdS_PKii  --------------------------
	.section	.text._Z7map_dVmPdS_PKii,"ax",@progbits
	.align	128
        .global         _Z7map_dVmPdS_PKii
        .type           _Z7map_dVmPdS_PKii,@function
        .size           _Z7map_dVmPdS_PKii,(.L_x_15 - _Z7map_dVmPdS_PKii)
        .other          _Z7map_dVmPdS_PKii,@"STO_CUDA_ENTRY STV_DEFAULT"
_Z7map_dVmPdS_PKii:
.text._Z7map_dVmPdS_PKii:
[----:B------:R-:W-:Y:S01]  /*0000*/  LDC R1, c[0x0][0x37c] ;  /* 0x0000df00ff017b82 */ /* 0x000fe20000000800 */
[----:B------:R-:W0:Y:S01]  /*0010*/  S2R R3, SR_TID.X ;  /* 0x0000000000037919 */ /* 0x000e220000002100 */
[----:B------:R-:W0:Y:S06]  /*0020*/  LDCU UR4, c[0x0][0x360] ;  /* 0x00006c00ff0477ac */ /* 0x000e2c0008000800 */
[----:B------:R-:W1:Y:S01]  /*0030*/  LDC R2, c[0x0][0x370] ;  /* 0x0000dc00ff027b82 */ /* 0x000e620000000800 */
[----:B------:R-:W0:Y:S01]  /*0040*/  S2R R0, SR_CTAID.X ;  /* 0x0000000000007919 */ /* 0x000e220000002500 */
[----:B------:R-:W2:Y:S01]  /*0050*/  LDCU UR6, c[0x0][0x398] ;  /* 0x00007300ff0677ac */ /* 0x000ea20008000800 */
[----:B0-----:R-:W-:-:S02]  /*0060*/  IMAD R3, R0, UR4, R3 ;  /* 0x0000000400037c24 */ /* 0x001fc4000f8e0203 */
[----:B-1----:R-:W-:-:S03]  /*0070*/  IMAD R0, R2, UR4, RZ ;  /* 0x0000000402007c24 */ /* 0x002fc6000f8e02ff */
[----:B--2---:R-:W-:-:S13]  /*0080*/  ISETP.GE.AND P0, PT, R3, UR6, PT ;  /* 0x0000000603007c0c */ /* 0x004fda000bf06270 */
[----:B------:R-:W-:Y:S05]  /*0090*/  @P0 EXIT ;  /* 0x000000000000094d */ /* 0x000fea0003800000 */
[----:B------:R-:W0:Y:S01]  /*00a0*/  I2F.U32.RP R8, R0 ;  /* 0x0000000000087306 */ /* 0x000e220000209000 */
[C---:B------:R-:W-:Y:S01]  /*00b0*/  IMAD.IADD R2, R0.reuse, 0x1, R3 ;  /* 0x0000000100027824 */ /* 0x040fe200078e0203 */
[----:B------:R-:W-:Y:S01]  /*00c0*/  IADD3 R9, PT, PT, RZ, -R0, RZ ;  /* 0x80000000ff097210 */ /* 0x000fe20007ffe0ff */
[----:B------:R-:W1:Y:S01]  /*00d0*/  LDCU.64 UR4, c[0x0][0x358] ;  /* 0x00006b00ff0477ac */ /* 0x000e620008000a00 */
[----:B------:R-:W-:Y:S01]  /*00e0*/  ISETP.NE.U32.AND P2, PT, R0, RZ, PT ;  /* 0x000000ff0000720c */ /* 0x000fe20003f45070 */
[----:B------:R-:W-:Y:S01]  /*00f0*/  BSSY.RECONVERGENT B0, `(.L_x_0) ;  /* 0x0000029000007945 */ /* 0x000fe20003800200 */
[C---:B------:R-:W-:Y:S02]  /*0100*/  ISETP.GE.AND P0, PT, R2.reuse, UR6, PT ;  /* 0x0000000602007c0c */ /* 0x040fe4000bf06270 */
[----:B------:R-:W-:Y:S02]  /*0110*/  VIMNMX R7, PT, PT, R2, UR6, !PT ;  /* 0x0000000602077c48 */ /* 0x000fe4000ffe0100 */
[----:B------:R-:W-:-:S04]  /*0120*/  SEL R6, RZ, 0x1, P0 ;  /* 0x00000001ff067807 */ /* 0x000fc80000000000 */
[----:B------:R-:W-:Y:S01]  /*0130*/  IADD3 R7, PT, PT, R7, -R2, -R6 ;  /* 0x8000000207077210 */ /* 0x000fe20007ffe806 */
[----:B0-----:R-:W0:Y:S02]  /*0140*/  MUFU.RCP R8, R8 ;  /* 0x0000000800087308 */ /* 0x001e240000001000 */
[----:B0-----:R-:W-:-:S06]  /*0150*/  IADD3 R4, PT, PT, R8, 0xffffffe, RZ ;  /* 0x0ffffffe08047810 */ /* 0x001fcc0007ffe0ff */
[----:B------:R0:W2:Y:S02]  /*0160*/  F2I.FTZ.U32.TRUNC.NTZ R5, R4 ;  /* 0x0000000400057305 */ /* 0x0000a4000021f000 */
[----:B0-----:R-:W-:Y:S02]  /*0170*/  HFMA2 R4, -RZ, RZ, 0, 0 ;  /* 0x00000000ff047431 */ /* 0x001fe400000001ff */
[----:B--2---:R-:W-:-:S04]  /*0180*/  IMAD R9, R9, R5, RZ ;  /* 0x0000000509097224 */ /* 0x004fc800078e02ff */
[----:B------:R-:W-:-:S06]  /*0190*/  IMAD.HI.U32 R8, R5, R9, R4 ;  /* 0x0000000905087227 */ /* 0x000fcc00078e0004 */
[----:B------:R-:W-:-:S05]  /*01a0*/  IMAD.HI.U32 R5, R8, R7, RZ ;  /* 0x0000000708057227 */ /* 0x000fca00078e00ff */
[----:B------:R-:W-:-:S05]  /*01b0*/  IADD3 R2, PT, PT, -R5, RZ, RZ ;  /* 0x000000ff05027210 */ /* 0x000fca0007ffe1ff */
[----:B------:R-:W-:-:S05]  /*01c0*/  IMAD R7, R0, R2, R7 ;  /* 0x0000000200077224 */ /* 0x000fca00078e0207 */
[----:B------:R-:W-:-:S13]  /*01d0*/  ISETP.GE.U32.AND P0, PT, R7, R0, PT ;  /* 0x000000000700720c */ /* 0x000fda0003f06070 */
[----:B------:R-:W-:Y:S01]  /*01e0*/  @P0 IMAD.IADD R7, R7, 0x1, -R0 ;  /* 0x0000000107070824 */ /* 0x000fe200078e0a00 */
[----:B------:R-:W-:-:S04]  /*01f0*/  @P0 IADD3 R5, PT, PT, R5, 0x1, RZ ;  /* 0x0000000105050810 */ /* 0x000fc80007ffe0ff */
[----:B------:R-:W-:-:S13]  /*0200*/  ISETP.GE.U32.AND P1, PT, R7, R0, PT ;  /* 0x000000000700720c */ /* 0x000fda0003f26070 */
[----:B------:R-:W-:Y:S02]  /*0210*/  @P1 IADD3 R5, PT, PT, R5, 0x1, RZ ;  /* 0x0000000105051810 */ /* 0x000fe40007ffe0ff */
[----:B------:R-:W-:-:S05]  /*0220*/  @!P2 LOP3.LUT R5, RZ, R0, RZ, 0x33, !PT ;  /* 0x00000000ff05a212 */ /* 0x000fca00078e33ff */
[----:B------:R-:W-:-:S05]  /*0230*/  IMAD.IADD R2, R6, 0x1, R5 ;  /* 0x0000000106027824 */ /* 0x000fca00078e0205 */
[C---:B------:R-:W-:Y:S02]  /*0240*/  LOP3.LUT R4, R2.reuse, 0x3, RZ, 0xc0, !PT ;  /* 0x0000000302047812 */ /* 0x040fe400078ec0ff */
[----:B------:R-:W-:Y:S02]  /*0250*/  ISETP.GE.U32.AND P1, PT, R2, 0x3, PT ;  /* 0x000000030200780c */ /* 0x000fe40003f26070 */
[----:B------:R-:W-:-:S13]  /*0260*/  ISETP.NE.AND P0, PT, R4, 0x3, PT ;  /* 0x000000030400780c */ /* 0x000fda0003f05270 */
[----:B-1----:R-:W-:Y:S05]  /*0270*/  @!P0 BRA `(.L_x_1) ;  /* 0x0000000000408947 */ /* 0x002fea0003800000 */
[----:B------:R-:W0:Y:S01]  /*0280*/  LDC.64 R12, c[0x0][0x390] ;  /* 0x0000e400ff0c7b82 */ /* 0x000e220000000a00 */
[----:B------:R-:W-:-:S04]  /*0290*/  IADD3 R2, PT, PT, R2, 0x1, RZ ;  /* 0x0000000102027810 */ /* 0x000fc80007ffe0ff */
[----:B------:R-:W-:-:S03]  /*02a0*/  LOP3.LUT R2, R2, 0x3, RZ, 0xc0, !PT ;  /* 0x0000000302027812 */ /* 0x000fc600078ec0ff */
[----:B------:R-:W1:Y:S01]  /*02b0*/  LDC.64 R10, c[0x0][0x380] ;  /* 0x0000e000ff0a7b82 */ /* 0x000e620000000a00 */
[----:B------:R-:W-:-:S07]  /*02c0*/  IADD3 R2, PT, PT, -R2, RZ, RZ ;  /* 0x000000ff02027210 */ /* 0x000fce0007ffe1ff */
[----:B------:R-:W2:Y:S02]  /*02d0*/  LDC.64 R14, c[0x0][0x388] ;  /* 0x0000e200ff0e7b82 */ /* 0x000ea40000000a00 */
.L_x_2:
[----:B0-----:R-:W-:-:S06]  /*02e0*/  IMAD.WIDE R6, R3, 0x4, R12 ;  /* 0x0000000403067825 */ /* 0x001fcc00078e020c */
[----:B------:R-:W2:Y:S02]  /*02f0*/  LDG.E R7, desc[UR4][R6.64] ;  /* 0x0000000406077981 */ /* 0x000ea4000c1e1900 */
[----:B--23--:R-:W-:-:S06]  /*0300*/  IMAD.WIDE R8, R7, 0x8, R14 ;  /* 0x0000000807087825 */ /* 0x00cfcc00078e020e */
[----:B------:R-:W2:Y:S01]  /*0310*/  LDG.E.64 R8, desc[UR4][R8.64] ;  /* 0x0000000408087981 */ /* 0x000ea2000c1e1b00 */
[----:B-1----:R-:W-:Y:S01]  /*0320*/  IMAD.WIDE R4, R3, 0x8, R10 ;  /* 0x0000000803047825 */ /* 0x002fe200078e020a */
[----:B------:R-:W-:-:S03]  /*0330*/  IADD3 R3, PT, PT, R0, R3, RZ ;  /* 0x0000000300037210 */ /* 0x000fc60007ffe0ff */
[----:B------:R-:W-:-:S05]  /*0340*/  VIADD R2, R2, 0x1 ;  /* 0x0000000102027836 */ /* 0x000fca0000000000 */
[----:B------:R-:W-:Y:S01]  /*0350*/  ISETP.NE.AND P0, PT, R2, RZ, PT ;  /* 0x000000ff0200720c */ /* 0x000fe20003f05270 */
[----:B--2---:R3:W-:-:S12]  /*0360*/  STG.E.64 desc[UR4][R4.64], R8 ;  /* 0x0000000804007986 */ /* 0x0047d8000c101b04 */
[----:B------:R-:W-:Y:S05]  /*0370*/  @P0 BRA `(.L_x_2) ;  /* 0xfffffffc00d80947 */ /* 0x000fea000383ffff */
.L_x_1:
[----:B------:R-:W-:Y:S05]  /*0380*/  BSYNC.RECONVERGENT B0 ;  /* 0x0000000000007941 */ /* 0x000fea0003800200 */
.L_x_0:
[----:B------:R-:W-:Y:S05]  /*0390*/  @!P1 EXIT ;  /* 0x000000000000994d */ /* 0x000fea0003800000 */
.L_x_3:
[----:B-1-3--:R-:W0:Y:S08]  /*03a0*/  LDC.64 R4, c[0x0][0x390] ;  /* 0x0000e400ff047b82 */ /* 0x00ae300000000a00 */
[----:B------:R-:W1:Y:S01]  /*03b0*/  LDC.64 R8, c[0x0][0x380] ;  /* 0x0000e000ff087b82 */ /* 0x000e620000000a00 */
[----:B0-----:R-:W-:-:S07]  /*03c0*/  IMAD.WIDE R12, R3, 0x4, R4 ;  /* 0x00000004030c7825 */ /* 0x001fce00078e0204 */
[----:B------:R-:W0:Y:S01]  /*03d0*/  LDC.64 R4, c[0x0][0x388] ;  /* 0x0000e200ff047b82 */ /* 0x000e220000000a00 */
[----:B------:R-:W0:Y:S02]  /*03e0*/  LDG.E R7, desc[UR4][R12.64] ;  /* 0x000000040c077981 */ /* 0x000e24000c1e1900 */
[----:B0-----:R-:W-:-:S06]  /*03f0*/  IMAD.WIDE R6, R7, 0x8, R4 ;  /* 0x0000000807067825 */ /* 0x001fcc00078e0204 */
[----:B------:R-:W2:Y:S01]  /*0400*/  LDG.E.64 R6, desc[UR4][R6.64] ;  /* 0x0000000406067981 */ /* 0x000ea2000c1e1b00 */
[----:B-1----:R-:W-:-:S04]  /*0410*/  IMAD.WIDE R20, R3, 0x8, R8 ;  /* 0x0000000803147825 */ /* 0x002fc800078e0208 */
[----:B------:R-:W-:Y:S01]  /*0420*/  IMAD.WIDE R8, R0, 0x4, R12 ;  /* 0x0000000400087825 */ /* 0x000fe200078e020c */
[----:B--2---:R0:W-:Y:S04]  /*0430*/  STG.E.64 desc[UR4][R20.64], R6 ;  /* 0x0000000614007986 */ /* 0x0041e8000c101b04 */
[----:B------:R-:W2:Y:S02]  /*0440*/  LDG.E R11, desc[UR4][R8.64] ;  /* 0x00000004080b7981 */ /* 0x000ea4000c1e1900 */
[----:B--2---:R-:W-:-:S06]  /*0450*/  IMAD.WIDE R10, R11, 0x8, R4 ;  /* 0x000000080b0a7825 */ /* 0x004fcc00078e0204 */
[----:B------:R-:W2:Y:S01]  /*0460*/  LDG.E.64 R10, desc[UR4][R10.64] ;  /* 0x000000040a0a7981 */ /* 0x000ea2000c1e1b00 */
[----:B------:R-:W-:-:S04]  /*0470*/  IMAD.WIDE R12, R0, 0x8, R20 ;  /* 0x00000008000c7825 */ /* 0x000fc800078e0214 */
[----:B------:R-:W-:Y:S01]  /*0480*/  IMAD.WIDE R14, R0, 0x4, R8 ;  /* 0x00000004000e7825 */ /* 0x000fe200078e0208 */
[----:B--2---:R1:W-:Y:S04]  /*0490*/  STG.E.64 desc[UR4][R12.64], R10 ;  /* 0x0000000a0c007986 */ /* 0x0043e8000c101b04 */
[----:B------:R-:W2:Y:S02]  /*04a0*/  LDG.E R17, desc[UR4][R14.64] ;  /* 0x000000040e117981 */ /* 0x000ea4000c1e1900 */
[----:B--2---:R-:W-:-:S06]  /*04b0*/  IMAD.WIDE R16, R17, 0x8, R4 ;  /* 0x0000000811107825 */ /* 0x004fcc00078e0204 */
[----:B------:R-:W2:Y:S01]  /*04c0*/  LDG.E.64 R16, desc[UR4][R16.64] ;  /* 0x0000000410107981 */ /* 0x000ea2000c1e1b00 */
[----:B------:R-:W-:-:S04]  /*04d0*/  IMAD.WIDE R18, R0, 0x8, R12 ;  /* 0x0000000800127825 */ /* 0x000fc800078e020c */
[----:B0-----:R-:W-:Y:S01]  /*04e0*/  IMAD.WIDE R6, R0, 0x4, R14 ;  /* 0x0000000400067825 */ /* 0x001fe200078e020e */
[----:B--2---:R1:W-:Y:S05]  /*04f0*/  STG.E.64 desc[UR4][R18.64], R16 ;  /* 0x0000001012007986 */ /* 0x0043ea000c101b04 */
[----:B------:R-:W2:Y:S02]  /*0500*/  LDG.E R7, desc[UR4][R6.64] ;  /* 0x0000000406077981 */ /* 0x000ea4000c1e1900 */
[----:B--2---:R-:W-:-:S06]  /*0510*/  IMAD.WIDE R4, R7, 0x8, R4 ;  /* 0x0000000807047825 */ /* 0x004fcc00078e0204 */
[----:B------:R-:W2:Y:S01]  /*0520*/  LDG.E.64 R4, desc[UR4][R4.64] ;  /* 0x0000000404047981 */ /* 0x000ea2000c1e1b00 */
[C---:B------:R-:W-:Y:S01]  /*0530*/  IMAD.WIDE R8, R0.reuse, 0x8, R18 ;  /* 0x0000000800087825 */ /* 0x040fe200078e0212 */
[----:B------:R-:W-:-:S04]  /*0540*/  LEA R3, R0, R3, 0x2 ;  /* 0x0000000300037211 */ /* 0x000fc800078e10ff */
[----:B------:R-:W-:Y:S01]  /*0550*/  ISETP.GE.AND P0, PT, R3, UR6, PT ;  /* 0x0000000603007c0c */ /* 0x000fe2000bf06270 */
[----:B--2---:R1:W-:-:S12]  /*0560*/  STG.E.64 desc[UR4][R8.64], R4 ;  /* 0x0000000408007986 */ /* 0x0043d8000c101b04 */
[----:B------:R-:W-:Y:S05]  /*0570*/  @!P0 BRA `(.L_x_3) ;  /* 0xfffffffc00888947 */ /* 0x000fea000383ffff */
[----:B------:R-:W-:Y:S05]  /*0580*/  EXIT ;  /* 0x000000000000794d */ /* 0x000fea0003800000 */
.L_x_4:
[----:B------:R-:W-:-:S00]  /*0590*/  BRA `(.L_x_4) ;  /* 0xfffffffc00fc7947 */ /* 0x000fc0000383ffff */
[----:B------:R-:W-:-:S00]  /*05a0*/  NOP ;  /* 0x0000000000007918 */ /* 0x000fc00000000000 */
        /* <DEDUP_REMOVED lines=13> */
.L_x_15:


//--------------------- .text._Z13diff_6face_v1PKdPdS0_S0_S0_iii --------------------------
	.section	.text._Z13diff_6face_v1PKdPdS0_S0_S0_iii,"ax",@progbits
	.align	128
        .global         _Z13diff_6face_v1PKdPdS0_S0_S0_iii
        .type           _Z13diff_6face_v1PKdPdS0_S0_S0_iii,@function
        .size           _Z13diff_6face_v1PKdPdS0_S0_S0_iii,(.L_x_16 - _Z13diff_6face_v1PKdPdS0_S0_S0_iii)
        .other          _Z13diff_6face_v1PKdPdS0_S0_S0_iii,@"STO_CUDA_ENTRY STV_DEFAULT"
_Z13diff_6face_v1PKdPdS0_S0_S0_iii:
.text._Z13diff_6face_v1PKdPdS0_S0_S0_iii:
[----:B------:R-:W-:Y:S08]  /*0000*/  LDC R1, c[0x0][0x37c] ;  /* 0x0000df00ff017b82 */ /* 0x000ff00000000800 */
[----:B------:R-:W-:Y:S01]  /*0010*/  S2UR UR4, SR_CTAID.Y ;  /* 0x00000000000479c3 */ /* 0x000fe20000002600 */
[----:B------:R-:W0:Y:S01]  /*0020*/  S2R R0, SR_TID.Y ;  /* 0x0000000000007919 */ /* 0x000e220000002200 */
[----:B------:R-:W1:Y:S01]  /*0030*/  LDCU.64 UR16, c[0x0][0x3a8] ;  /* 0x00007500ff1077ac */ /* 0x000e620008000a00 */
[----:B------:R-:W-:-:S02]  /*0040*/  HFMA2 R11, -RZ, RZ, 0, 4.76837158203125e-07 ;  /* 0x00000008ff0b7431 */ /* 0x000fc400000001ff */
[----:B------:R-:W-:Y:S01]  /*0050*/  IMAD.MOV.U32 R9, RZ, RZ, 0x8 ;  /* 0x00000008ff097424 */ /* 0x000fe200078e00ff */
[----:B------:R-:W2:Y:S01]  /*0060*/  S2R R3, SR_TID.X ;  /* 0x0000000000037919 */ /* 0x000ea20000002100 */
[----:B------:R-:W2:Y:S01]  /*0070*/  LDCU UR12, c[0x0][0x3b0] ;  /* 0x00007600ff0c77ac */ /* 0x000ea20008000800 */
[----:B------:R-:W1:Y:S01]  /*0080*/  S2UR UR11, SR_CTAID.X ;  /* 0x00000000000b79c3 */ /* 0x000e620000002500 */
[----:B------:R-:W3:Y:S01]  /*0090*/  LDCU.64 UR6, c[0x0][0x380] ;  /* 0x00007000ff0677ac */ /* 0x000ee20008000a00 */
[----:B------:R-:W4:Y:S06]  /*00a0*/  LDCU.64 UR14, c[0x0][0x358] ;  /* 0x00006b00ff0e77ac */ /* 0x000f2c0008000a00 */
[----:B------:R-:W5:Y:S01]  /*00b0*/  S2UR UR5, SR_CTAID.Z ;  /* 0x00000000000579c3 */ /* 0x000f620000002700 */
[----:B-1----:R-:W-:-:S02]  /*00c0*/  UIMAD UR4, UR11, UR17, UR4 ;  /* 0x000000110b0472a4 */ /* 0x002fc4000f8e0204 */
[C---:B0-----:R-:W-:Y:S02]  /*00d0*/  IADD3 R26, PT, PT, R0.reuse, UR17, RZ ;  /* 0x00000011001a7c10 */ /* 0x041fe4000fffe0ff */
[----:B------:R-:W-:Y:S01]  /*00e0*/  UIMAD UR4, UR4, 0x1e, URZ ;  /* 0x0000001e040478a4 */ /* 0x000fe2000f8e02ff */
[--C-:B--2---:R-:W-:Y:S02]  /*00f0*/  IMAD R6, R0, UR12, R3.reuse ;  /* 0x0000000c00067c24 */ /* 0x104fe4000f8e0203 */
[----:B------:R-:W-:Y:S01]  /*0100*/  IMAD R2, R26, UR12, R3 ;  /* 0x0000000c1a027c24 */ /* 0x000fe2000f8e0203 */
[----:B------:R-:W-:-:S04]  /*0110*/  UIMAD UR4, UR4, UR12, URZ ;  /* 0x0000000c040472a4 */ /* 0x000fc8000f8e02ff */
[----:B-----5:R-:W-:-:S04]  /*0120*/  UIMAD UR5, UR5, 0x1e, UR4 ;  /* 0x0000001e050578a4 */ /* 0x020fc8000f8e0204 */
[----:B---3--:R-:W-:-:S06]  /*0130*/  UIMAD.WIDE.U32 UR6, UR5, 0x8, UR6 ;  /* 0x00000008050678a5 */ /* 0x008fcc000f8e0006 */
[----:B------:R-:W-:-:S04]  /*0140*/  IMAD.WIDE R8, R6, R9, UR6 ;  /* 0x0000000606087e25 */ /* 0x000fc8000f8e0209 */
[----:B------:R-:W-:Y:S02]  /*0150*/  IMAD.WIDE R10, R2, R11, UR6 ;  /* 0x00000006020a7e25 */ /* 0x000fe4000f8e020b */
[----:B----4-:R-:W2:Y:S04]  /*0160*/  LDG.E.64 R8, desc[UR14][R8.64] ;  /* 0x0000000e08087981 */ /* 0x010ea8000c1e1b00 */
[----:B------:R-:W3:Y:S01]  /*0170*/  LDG.E.64 R10, desc[UR14][R10.64] ;  /* 0x0000000e0a0a7981 */ /* 0x000ee2000c1e1b00 */
[----:B------:R-:W0:Y:S01]  /*0180*/  S2UR UR8, SR_CgaCtaId ;  /* 0x00000000000879c3 */ /* 0x000e220000008800 */
[----:B------:R-:W1:Y:S01]  /*0190*/  LDCU UR10, c[0x0][0x370] ;  /* 0x00006e00ff0a77ac */ /* 0x000e620008000800 */
[----:B------:R-:W-:Y:S01]  /*01a0*/  IADD3 R7, PT, PT, R3, -0x1, RZ ;  /* 0xffffffff03077810 */ /* 0x000fe20007ffe0ff */
[----:B------:R-:W-:Y:S01]  /*01b0*/  BSSY.RECONVERGENT B0, `(.L_x_5) ;  /* 0x000003b000007945 */ /* 0x000fe20003800200 */
[----:B------:R-:W-:-:S02]  /*01c0*/  UMOV UR4, 0x400 ;  /* 0x0000040000047882 */ /* 0x000fc40000000000 */
[----:B------:R-:W-:-:S04]  /*01d0*/  ISETP.GE.U32.AND P0, PT, R7, 0x1e, PT ;  /* 0x0000001e0700780c */ /* 0x000fc80003f06070 */
[----:B------:R-:W-:-:S04]  /*01e0*/  ISETP.NE.AND P2, PT, R0, RZ, !P0 ;  /* 0x000000ff0000720c */ /* 0x000fc80004745270 */
[----:B------:R-:W-:Y:S01]  /*01f0*/  ISETP.LT.U32.AND P3, PT, R0, 0x1f, P2 ;  /* 0x0000001f0000780c */ /* 0x000fe20001761070 */
[----:B0-----:R-:W-:Y:S01]  /*0200*/  ULEA UR4, UR8, UR4, 0x18 ;  /* 0x0000000408047291 */ /* 0x001fe2000f8ec0ff */
[----:B------:R-:W0:Y:S05]  /*0210*/  LDCU.64 UR8, c[0x0][0x390] ;  /* 0x00007200ff0877ac */ /* 0x000e2a0008000a00 */
[----:B------:R-:W-:Y:S01]  /*0220*/  IMAD.U32 R5, RZ, RZ, UR4 ;  /* 0x00000004ff057e24 */ /* 0x000fe2000f8e00ff */
[----:B-1----:R-:W-:Y:S02]  /*0230*/  UIADD3 UR4, UPT, UPT, UR10, -0x1, URZ ;  /* 0xffffffff0a047890 */ /* 0x002fe4000fffe0ff */
[----:B------:R-:W-:Y:S01]  /*0240*/  UIMAD UR10, UR11, -0x1e, UR16 ;  /* 0xffffffe20b0a78a4 */ /* 0x000fe2000f8e0210 */
[----:B------:R-:W-:Y:S01]  /*0250*/  VIADD R4, R5, 0x2000 ;  /* 0x0000200005047836 */ /* 0x000fe20000000000 */
[----:B------:R-:W-:-:S02]  /*0260*/  UISETP.NE.AND UP0, UPT, UR11, UR4, UPT ;  /* 0x000000040b00728c */ /* 0x000fc4000bf05270 */
[----:B------:R-:W-:Y:S02]  /*0270*/  UIADD3 UR10, UPT, UPT, UR10, -0x1, URZ ;  /* 0xffffffff0a0a7890 */ /* 0x000fe4000fffe0ff */
[C---:B------:R-:W-:Y:S01]  /*0280*/  LEA R7, R3.reuse, R4, 0x8 ;  /* 0x0000000403077211 */ /* 0x040fe200078e40ff */
[C---:B------:R-:W-:Y:S01]  /*0290*/  IMAD R4, R0.reuse, 0x100, R4 ;  /* 0x0000010000047824 */ /* 0x040fe200078e0204 */
[----:B------:R-:W-:Y:S02]  /*02a0*/  USEL UR10, UR10, 0x1f, !UP0 ;  /* 0x0000001f0a0a7887 */ /* 0x000fe4000c000000 */
[----:B------:R-:W-:Y:S01]  /*02b0*/  LEA R7, R0, R7, 0x3 ;  /* 0x0000000700077211 */ /* 0x000fe200078e18ff */
[----:B0-----:R-:W-:Y:S01]  /*02c0*/  UIMAD.WIDE.U32 UR8, UR5, 0x8, UR8 ;  /* 0x00000008050878a5 */ /* 0x001fe2000f8e0008 */
[----:B------:R-:W-:-:S03]  /*02d0*/  LEA R4, R3, R4, 0x3 ;  /* 0x0000000403047211 */ /* 0x000fc600078e18ff */
[----:B--2---:R0:W-:Y:S04]  /*02e0*/  STS.64 [R7], R8 ;  /* 0x0000000807007388 */ /* 0x0041e80000000a00 */
[----:B---3--:R0:W-:Y:S01]  /*02f0*/  STS.64 [R7+0x2000], R10 ;  /* 0x0020000a07007388 */ /* 0x0081e20000000a00 */
[----:B------:R-:W-:Y:S06]  /*0300*/  BAR.SYNC.DEFER_BLOCKING 0x0 ;  /* 0x0000000000007b1d */ /* 0x000fec0000010000 */
[----:B------:R-:W-:Y:S05]  /*0310*/  @!P3 BRA `(.L_x_6) ;  /* 0x000000000090b947 */ /* 0x000fea0003800000 */
[----:B0-----:R-:W-:Y:S01]  /*0320*/  MOV R7, UR17 ;  /* 0x0000001100077c02 */ /* 0x001fe20008000f00 */
[----:B------:R-:W-:Y:S01]  /*0330*/  IMAD.MOV.U32 R15, RZ, RZ, 0x8 ;  /* 0x00000008ff0f7424 */ /* 0x000fe200078e00ff */
[----:B------:R-:W-:Y:S01]  /*0340*/  MOV R13, 0x8 ;  /* 0x00000008000d7802 */ /* 0x000fe20000000f00 */
[----:B------:R-:W-:Y:S02]  /*0350*/  LDS.64 R10, [R4+0x100] ;  /* 0x00010000040a7984 */ /* 0x000fe40000000a00 */
[----:B------:R-:W-:Y:S01]  /*0360*/  IMAD R8, R7, UR16, R0 ;  /* 0x0000001007087c24 */ /* 0x000fe2000f8e0200 */
[----:B------:R-:W-:Y:S01]  /*0370*/  MOV R9, 0x8 ;  /* 0x0000000800097802 */ /* 0x000fe20000000f00 */
[----:B------:R-:W-:Y:S02]  /*0380*/  LDS.64 R16, [R4+0x1f00] ;  /* 0x001f000004107984 */ /* 0x000fe40000000a00 */
[----:B------:R-:W-:Y:S02]  /*0390*/  IMAD R14, R8, UR12, R3 ;  /* 0x0000000c080e7c24 */ /* 0x000fe4000f8e0203 */
[----:B------:R-:W-:Y:S02]  /*03a0*/  LDS.64 R18, [R4+0x2100] ;  /* 0x0021000004127984 */ /* 0x000fe40000000a00 */
[----:B------:R-:W-:-:S02]  /*03b0*/  IMAD.WIDE R14, R14, R15, UR8 ;  /* 0x000000080e0e7e25 */ /* 0x000fc4000f8e020f */
[----:B------:R-:W-:Y:S02]  /*03c0*/  LDS.64 R24, [R4] ;  /* 0x0000000004187984 */ /* 0x000fe40000000a00 */
[----:B------:R-:W-:Y:S02]  /*03d0*/  IMAD.WIDE R12, R6, R13, UR8 ;  /* 0x00000008060c7e25 */ /* 0x000fe4000f8e020d */
[----:B------:R-:W2:Y:S02]  /*03e0*/  LDG.E.64 R14, desc[UR14][R14.64] ;  /* 0x0000000e0e0e7981 */ /* 0x000ea4000c1e1b00 */
[----:B------:R-:W-:Y:S02]  /*03f0*/  IMAD R8, R7, UR16, R8 ;  /* 0x0000001007087c24 */ /* 0x000fe4000f8e0208 */
[----:B------:R-:W3:Y:S02]  /*0400*/  LDG.E.64 R12, desc[UR14][R12.64] ;  /* 0x0000000e0c0c7981 */ /* 0x000ee4000c1e1b00 */
[----:B------:R-:W-:-:S02]  /*0410*/  IMAD R8, R8, UR12, R3 ;  /* 0x0000000c08087c24 */ /* 0x000fc4000f8e0203 */
[----:B------:R-:W0:Y:S02]  /*0420*/  LDS.64 R6, [R4+-0x100] ;  /* 0xffff000004067984 */ /* 0x000e240000000a00 */
[----:B------:R-:W-:Y:S02]  /*0430*/  IMAD.WIDE R8, R8, R9, UR8 ;  /* 0x0000000808087e25 */ /* 0x000fe4000f8e0209 */
[----:B------:R-:W1:Y:S04]  /*0440*/  LDS.64 R22, [R4+0x2000] ;  /* 0x0020000004167984 */ /* 0x000e680000000a00 */
[----:B------:R-:W4:Y:S01]  /*0450*/  LDG.E.64 R8, desc[UR14][R8.64] ;  /* 0x0000000e08087981 */ /* 0x000f22000c1e1b00 */
[----:B0-----:R-:W-:-:S03]  /*0460*/  DADD R20, -R6, R10 ;  /* 0x0000000006147229 */ /* 0x001fc6000000010a */
[----:B------:R-:W-:Y:S04]  /*0470*/  LDS.64 R6, [R4+-0x8] ;  /* 0xfffff80004067984 */ /* 0x000fe80000000a00 */
[----:B------:R-:W0:Y:S01]  /*0480*/  LDS.64 R10, [R4+0x8] ;  /* 0x00000800040a7984 */ /* 0x000e220000000a00 */
[----:B------:R-:W-:-:S03]  /*0490*/  DADD R20, R20, -R16 ;  /* 0x0000000014147229 */ /* 0x000fc60000000810 */
[----:B------:R-:W5:Y:S05]  /*04a0*/  LDS.64 R16, [R4+0x1ff8] ;  /* 0x001ff80004107984 */ /* 0x000f6a0000000a00 */
[----:B------:R-:W-:Y:S02]  /*04b0*/  DADD R18, R20, R18 ;  /* 0x0000000014127229 */ /* 0x000fe40000000012 */
[----:B------:R-:W5:Y:S06]  /*04c0*/  LDS.64 R20, [R4+0x2008] ;  /* 0x0020080004147984 */ /* 0x000f6c0000000a00 */
[----:B------:R-:W-:-:S02]  /*04d0*/  DMUL R18, R18, 0.25 ;  /* 0x3fd0000012127828 */ /* 0x000fc40000000000 */
[----:B-1----:R-:W-:Y:S02]  /*04e0*/  DADD R22, -R24, R22 ;  /* 0x0000000018167229 */ /* 0x002fe40000000116 */
[----:B0-----:R-:W-:-:S08]  /*04f0*/  DADD R6, -R6, R10 ;  /* 0x0000000006067229 */ /* 0x001fd0000000010a */
[----:B-----5:R-:W-:-:S08]  /*0500*/  DADD R6, R6, -R16 ;  /* 0x0000000006067229 */ /* 0x020fd00000000810 */
[----:B------:R-:W-:-:S08]  /*0510*/  DADD R6, R6, R20 ;  /* 0x0000000006067229 */ /* 0x000fd00000000014 */
[----:B------:R-:W-:Y:S02]  /*0520*/  DMUL R6, R6, 0.25 ;  /* 0x3fd0000006067828 */ /* 0x000fe40000000000 */
[----:B--2---:R-:W-:-:S08]  /*0530*/  DMUL R14, R18, R14 ;  /* 0x0000000e120e7228 */ /* 0x004fd00000000000 */
[----:B---3--:R-:W-:-:S08]  /*0540*/  DFMA R12, R22, R12, R14 ;  /* 0x0000000c160c722b */ /* 0x008fd0000000000e */
[----:B----4-:R-:W-:-:S11]  /*0550*/  DFMA R8, R6, R8, R12 ;  /* 0x000000080608722b */ /* 0x010fd6000000000c */
.L_x_6:
[----:B------:R-:W-:Y:S05]  /*0560*/  BSYNC.RECONVERGENT B0 ;  /* 0x0000000000007941 */ /* 0x000fea0003800200 */
.L_x_5:
[----:B------:R-:W-:-:S06]  /*0570*/  UISETP.GE.AND UP0, UPT, UR10, 0x2, UPT ;  /* 0x000000020a00788c */ /* 0x000fcc000bf06270 */
[----:B------:R-:W-:-:S13]  /*0580*/  PLOP3.LUT P1, PT, PT, PT, UP0, 0x80, 0x8 ;  /* 0x000000000008781c */ /* 0x000fda0003f2f008 */
[----:B------:R-:W-:Y:S05]  /*0590*/  @!P1 EXIT ;  /* 0x000000000000994d */ /* 0x000fea0003800000 */
[----:B------:R-:W-:Y:S01]  /*05a0*/  UIMAD UR4, UR17, UR16, URZ ;  /* 0x00000010110472a4 */ /* 0x000fe2000f8e02ff */
[----:B0-----:R-:W-:Y:S01]  /*05b0*/  MOV R7, UR12 ;  /* 0x0000000c00077c02 */ /* 0x001fe20008000f00 */
[C---:B------:R-:W-:Y:S01]  /*05c0*/  VIADD R6, R0.reuse, 0xffffffff ;  /* 0xffffffff00067836 */ /* 0x040fe20000000000 */
[C---:B------:R-:W-:Y:S01]  /*05d0*/  ISETP.LT.U32.AND P0, PT, R0.reuse, 0x1f, !P0 ;  /* 0x0000001f0000780c */ /* 0x040fe20004701070 */
[----:B------:R-:W0:Y:S01]  /*05e0*/  LDCU UR24, c[0x0][0x3b0] ;  /* 0x00007600ff1877ac */ /* 0x000e220008000800 */
[----:B------:R-:W-:Y:S01]  /*05f0*/  ISETP.LT.U32.AND P2, PT, R0, 0x1e, P2 ;  /* 0x0000001e0000780c */ /* 0x000fe20001741070 */
[----:B------:R-:W-:Y:S01]  /*0600*/  IMAD R26, R26, R7, UR12 ;  /* 0x0000000c1a1a7e24 */ /* 0x000fe2000f8e0207 */
[----:B------:R-:W-:Y:S01]  /*0610*/  MOV R7, UR4 ;  /* 0x0000000400077c02 */ /* 0x000fe20008000f00 */
[----:B------:R-:W-:Y:S01]  /*0620*/  ULEA UR4, UR4, UR17, 0x1 ;  /* 0x0000001104047291 */ /* 0x000fe2000f8e08ff */
[----:B------:R-:W-:Y:S01]  /*0630*/  ISETP.GE.U32.AND P1, PT, R6, 0x1e, PT ;  /* 0x0000001e0600780c */ /* 0x000fe20003f26070 */
[----:B------:R-:W1:Y:S01]  /*0640*/  LDCU.64 UR18, c[0x0][0x398] ;  /* 0x00007300ff1277ac */ /* 0x000e620008000a00 */
[----:B------:R-:W-:-:S02]  /*0650*/  IADD3 R24, PT, PT, R0, UR17, R7 ;  /* 0x0000001100187c10 */ /* 0x000fc4000fffe007 */
[----:B------:R-:W-:Y:S01]  /*0660*/  ISETP.LT.U32.AND P1, PT, R3, 0x1f, !P1 ;  /* 0x0000001f0300780c */ /* 0x000fe20004f21070 */
[----:B------:R-:W-:Y:S01]  /*0670*/  VIADD R6, R0, UR4 ;  /* 0x0000000400067c36 */ /* 0x000fe20008000000 */
[----:B------:R-:W-:Y:S01]  /*0680*/  IADD3 R7, PT, PT, R26, R3, RZ ;  /* 0x000000031a077210 */ /* 0x000fe20007ffe0ff */
[--C-:B------:R-:W-:Y:S01]  /*0690*/  IMAD R24, R24, UR12, R3.reuse ;  /* 0x0000000c18187c24 */ /* 0x100fe2000f8e0203 */
[----:B------:R-:W2:Y:S01]  /*06a0*/  LDCU.64 UR20, c[0x0][0x3a0] ;  /* 0x00007400ff1477ac */ /* 0x000ea20008000a00 */
[----:B------:R-:W-:Y:S01]  /*06b0*/  IMAD R6, R6, UR12, R3 ;  /* 0x0000000c06067c24 */ /* 0x000fe2000f8e0203 */
[----:B------:R-:W3:Y:S01]  /*06c0*/  LDCU.64 UR22, c[0x0][0x388] ;  /* 0x00007100ff1677ac */ /* 0x000ee20008000a00 */
[----:B------:R-:W-:Y:S01]  /*06d0*/  UIADD3 UR16, UPT, UPT, -UR10, URZ, URZ ;  /* 0x000000ff0a107290 */ /* 0x000fe2000fffe1ff */
[----:B------:R-:W-:Y:S01]  /*06e0*/  UMOV UR11, 0x1 ;  /* 0x00000001000b7882 */ /* 0x000fe20000000000 */
[----:B------:R-:W-:Y:S01]  /*06f0*/  UMOV UR12, 0x2 ;  /* 0x00000002000c7882 */ /* 0x000fe20000000000 */
[----:B0-----:R-:W-:-:S09]  /*0700*/  UMOV UR4, URZ ;  /* 0x000000ff00047c82 */ /* 0x001fd20008000000 */
.L_x_13:
[----:B------:R-:W-:-:S05]  /*0710*/  HFMA2 R10, -RZ, RZ, 0, 4.76837158203125e-07 ;  /* 0x00000008ff0a7431 */ /* 0x000fca00000001ff */
[----:B------:R-:W-:-:S06]  /*0720*/  IMAD.WIDE R10, R7, R10, UR6 ;  /* 0x00000006070a7e25 */ /* 0x000fcc000f8e020a */
[----:B------:R-:W4:Y:S01]  /*0730*/  LDG.E.64 R10, desc[UR14][R10.64] ;  /* 0x0000000e0a0a7981 */ /* 0x000f22000c1e1b00 */
[----:B0-----:R-:W-:Y:S01]  /*0740*/  IMAD.U32 R12, RZ, RZ, UR4 ;  /* 0x00000004ff0c7e24 */ /* 0x001fe2000f8e00ff */
[----:B------:R-:W-:Y:S01]  /*0750*/  UMOV UR13, UR12 ;  /* 0x0000000c000d7c82 */ /* 0x000fe20008000000 */
[----:B------:R-:W-:Y:S01]  /*0760*/  UMOV UR12, UR4 ;  /* 0x00000004000c7c82 */ /* 0x000fe20008000000 */
[----:B------:R-:W-:Y:S01]  /*0770*/  MOV R14, UR13 ;  /* 0x0000000d000e7c02 */ /* 0x000fe20008000f00 */
[----:B------:R-:W-:Y:S01]  /*0780*/  BSSY.RECONVERGENT B0, `(.L_x_7) ;  /* 0x0000038000007945 */ /* 0x000fe20003800200 */
[-C--:B------:R-:W-:Y:S02]  /*0790*/  LEA R12, R12, R5.reuse, 0xd ;  /* 0x000000050c0c7211 */ /* 0x080fe400078e68ff */
[----:B------:R-:W-:-:S03]  /*07a0*/  LEA R15, R14, R5, 0xd ;  /* 0x000000050e0f7211 */ /* 0x000fc600078e68ff */
[--C-:B------:R-:W-:Y:S01]  /*07b0*/  IMAD R13, R3, 0x100, R12.reuse ;  /* 0x00000100030d7824 */ /* 0x100fe200078e020c */
[C---:B------:R-:W-:Y:S01]  /*07c0*/  LEA R26, R0.reuse, R15, 0x8 ;  /* 0x0000000f001a7211 */ /* 0x040fe200078e40ff */
[----:B------:R-:W-:-:S03]  /*07d0*/  IMAD R12, R0, 0x100, R12 ;  /* 0x00000100000c7824 */ /* 0x000fc600078e020c */
[----:B------:R-:W-:Y:S01]  /*07e0*/  LEA R13, R0, R13, 0x3 ;  /* 0x0000000d000d7211 */ /* 0x000fe200078e18ff */
[C---:B------:R-:W-:Y:S01]  /*07f0*/  IMAD R26, R3.reuse, 0x8, R26 ;  /* 0x00000008031a7824 */ /* 0x040fe200078e021a */
[----:B------:R-:W-:-:S03]  /*0800*/  LEA R25, R3, R12, 0x3 ;  /* 0x0000000c03197211 */ /* 0x000fc600078e18ff */
[----:B----4-:R0:W-:Y:S01]  /*0810*/  STS.64 [R13], R10 ;  /* 0x0000000a0d007388 */ /* 0x0101e20000000a00 */
[----:B------:R-:W-:Y:S06]  /*0820*/  BAR.SYNC.DEFER_BLOCKING 0x0 ;  /* 0x0000000000007b1d */ /* 0x000fec0000010000 */
[----:B------:R-:W-:Y:S05]  /*0830*/  @!P0 BRA `(.L_x_8) ;  /* 0x0000000000b08947 */ /* 0x000fea0003800000 */
[----:B------:R-:W-:Y:S02]  /*0840*/  USHF.L.U32 UR4, UR5, 0x3, URZ ;  /* 0x0000000305047899 */ /* 0x000fe400080006ff */
[----:B------:R-:W-:Y:S01]  /*0850*/  USHF.R.U32.HI UR10, URZ, 0x1d, UR5 ;  /* 0x0000001dff0a7899 */ /* 0x000fe20008011605 */
[----:B------:R-:W-:Y:S01]  /*0860*/  IMAD.U32 R16, RZ, RZ, UR11 ;  /* 0x0000000bff107e24 */ /* 0x000fe2000f8e00ff */
[----:B-1----:R-:W-:Y:S01]  /*0870*/  UIADD3 UR4, UP0, UPT, UR4, UR18, URZ ;  /* 0x0000001204047290 */ /* 0x002fe2000ff1e0ff */
[----:B------:R-:W-:Y:S03]  /*0880*/  LDS.64 R18, [R25] ;  /* 0x0000000019127984 */ /* 0x000fe60000000a00 */
[----:B------:R-:W-:Y:S01]  /*0890*/  UIADD3.X UR10, UPT, UPT, UR10, UR19, URZ, UP0, !UPT ;  /* 0x000000130a0a7290 */ /* 0x000fe200087fe4ff */
[----:B------:R-:W-:Y:S01]  /*08a0*/  LDS.64 R22, [R25+0x100] ;  /* 0x0001000019167984 */ /* 0x000fe20000000a00 */
[----:B0-----:R-:W-:-:S04]  /*08b0*/  MOV R10, UR4 ;  /* 0x00000004000a7c02 */ /* 0x001fc80008000f00 */
[----:B------:R-:W-:-:S03]  /*08c0*/  MOV R11, UR10 ;  /* 0x0000000a000b7c02 */ /* 0x000fc60008000f00 */
[----:B------:R-:W-:-:S04]  /*08d0*/  IMAD.WIDE R14, R24, 0x8, R10 ;  /* 0x00000008180e7825 */ /* 0x000fc800078e020a */
[--C-:B------:R-:W-:Y:S02]  /*08e0*/  IMAD.WIDE R12, R2, 0x8, R10.reuse ;  /* 0x00000008020c7825 */ /* 0x100fe400078e020a */
[----:B------:R-:W4:Y:S02]  /*08f0*/  LDG.E.64 R14, desc[UR14][R14.64] ;  /* 0x0000000e0e0e7981 */ /* 0x000f24000c1e1b00 */
[----:B------:R-:W-:Y:S02]  /*0900*/  IMAD.WIDE R10, R6, 0x8, R10 ;  /* 0x00000008060a7825 */ /* 0x000fe400078e020a */
[----:B------:R-:W5:Y:S04]  /*0910*/  LDG.E.64 R12, desc[UR14][R12.64] ;  /* 0x0000000e0c0c7981 */ /* 0x000f68000c1e1b00 */
[----:B------:R-:W2:Y:S01]  /*0920*/  LDG.E.64 R10, desc[UR14][R10.64] ;  /* 0x0000000e0a0a7981 */ /* 0x000ea2000c1e1b00 */
[----:B------:R-:W0:Y:S01]  /*0930*/  S2UR UR10, SR_CgaCtaId ;  /* 0x00000000000a79c3 */ /* 0x000e220000008800 */
[----:B------:R-:W-:-:S02]  /*0940*/  UMOV UR4, 0x400 ;  /* 0x0000040000047882 */ /* 0x000fc40000000000 */
[----:B0-----:R-:W-:-:S06]  /*0950*/  ULEA UR4, UR10, UR4, 0x18 ;  /* 0x000000040a047291 */ /* 0x001fcc000f8ec0ff */
[----:B------:R-:W-:-:S04]  /*0960*/  MOV R5, UR4 ;  /* 0x0000000400057c02 */ /* 0x000fc80008000f00 */
[----:B------:R-:W-:-:S05]  /*0970*/  LEA R17, R16, R5, 0xd ;  /* 0x0000000510117211 */ /* 0x000fca00078e68ff */
[----:B------:R-:W-:-:S05]  /*0980*/  IMAD R16, R0, 0x100, R17 ;  /* 0x0000010000107824 */ /* 0x000fca00078e0211 */
[----:B------:R-:W-:-:S05]  /*0990*/  LEA R27, R3, R16, 0x3 ;  /* 0x00000010031b7211 */ /* 0x000fca00078e18ff */
[----:B------:R-:W-:Y:S04]  /*09a0*/  LDS.64 R20, [R27] ;  /* 0x000000001b147984 */ /* 0x000fe80000000a00 */
[----:B------:R-:W0:Y:S02]  /*09b0*/  LDS.64 R16, [R27+0x100] ;  /* 0x000100001b107984 */ /* 0x000e240000000a00 */
[----:B0-----:R-:W-:Y:S02]  /*09c0*/  DADD R16, -R20, -R16 ;  /* 0x0000000014107229 */ /* 0x001fe40000000910 */
[----:B------:R-:W-:Y:S06]  /*09d0*/  LDS.64 R20, [R26+0x100] ;  /* 0x000100001a147984 */ /* 0x000fec0000000a00 */
[----:B------:R-:W-:-:S02]  /*09e0*/  DADD R18, R16, R18 ;  /* 0x0000000010127229 */ /* 0x000fc40000000012 */
[----:B------:R-:W0:Y:S06]  /*09f0*/  LDS.64 R16, [R26] ;  /* 0x000000001a107984 */ /* 0x000e2c0000000a00 */
[----:B------:R-:W-:Y:S02]  /*0a00*/  DADD R22, R18, R22 ;  /* 0x0000000012167229 */ /* 0x000fe40000000016 */
[----:B------:R-:W-:Y:S06]  /*0a10*/  LDS.64 R18, [R26+-0x8] ;  /* 0xfffff8001a127984 */ /* 0x000fec0000000a00 */
[----:B------:R-:W-:-:S02]  /*0a20*/  DMUL R22, R22, 0.25 ;  /* 0x3fd0000016167828 */ /* 0x000fc40000000000 */
[----:B0-----:R-:W-:Y:S01]  /*0a30*/  DADD R20, -R16, R20 ;  /* 0x0000000010147229 */ /* 0x001fe20000000114 */
[----:B------:R-:W0:Y:S02]  /*0a40*/  LDS.64 R16, [R26+0x8] ;  /* 0x000008001a107984 */ /* 0x000e240000000a00 */
[----:B0-----:R-:W-:Y:S02]  /*0a50*/  DADD R16, -R18, R16 ;  /* 0x0000000012107229 */ /* 0x001fe40000000110 */
[----:B------:R-:W0:Y:S06]  /*0a60*/  LDS.64 R18, [R26+0xf8] ;  /* 0x0000f8001a127984 */ /* 0x000e2c0000000a00 */
[----:B0-----:R-:W-:-:S02]  /*0a70*/  DADD R18, R16, -R18 ;  /* 0x0000000010127229 */ /* 0x001fc40000000812 */
[----:B------:R-:W0:Y:S06]  /*0a80*/  LDS.64 R16, [R26+0x108] ;  /* 0x000108001a107984 */ /* 0x000e2c0000000a00 */
[----:B0-----:R-:W-:-:S08]  /*0a90*/  DADD R16, R18, R16 ;  /* 0x0000000012107229 */ /* 0x001fd00000000010 */
[----:B------:R-:W-:Y:S02]  /*0aa0*/  DMUL R16, R16, 0.25 ;  /* 0x3fd0000010107828 */ /* 0x000fe40000000000 */
[----:B----4-:R-:W-:-:S08]  /*0ab0*/  DMUL R14, R20, R14 ;  /* 0x0000000e140e7228 */ /* 0x010fd00000000000 */
[----:B-----5:R-:W-:-:S08]  /*0ac0*/  DFMA R12, R22, R12, R14 ;  /* 0x0000000c160c722b */ /* 0x020fd0000000000e */
[----:B--2---:R-:W-:-:S07]  /*0ad0*/  DFMA R10, R16, R10, R12 ;  /* 0x0000000a100a722b */ /* 0x004fce000000000c */
[----:B------:R4:W-:Y:S01]  /*0ae0*/  STS.64 [R4+0x4000], R10 ;  /* 0x0040000a04007388 */ /* 0x0009e20000000a00 */
[----:B------:R-:W-:-:S11]  /*0af0*/  DADD R8, R8, R10 ;  /* 0x0000000008087229 */ /* 0x000fd6000000000a */
.L_x_8:
[----:B-123--:R-:W-:Y:S05]  /*0b00*/  BSYNC.RECONVERGENT B0 ;  /* 0x0000000000007941 */ /* 0x00efea0003800200 */
.L_x_7:
[----:B------:R-:W-:Y:S06]  /*0b10*/  BAR.SYNC.DEFER_BLOCKING 0x0 ;  /* 0x0000000000007b1d */ /* 0x000fec0000010000 */
[----:B------:R-:W-:Y:S01]  /*0b20*/  BSSY.RECONVERGENT B0, `(.L_x_9) ;  /* 0x0000031000007945 */ /* 0x000fe20003800200 */
[----:B0---4-:R-:W0:Y:S02]  /*0b30*/  @P3 LDS.64 R10, [R4+0x3f00] ;  /* 0x003f0000040a3984 */ /* 0x011e240000000a00 */
[----:B0-----:R-:W-:Y:S01]  /*0b40*/  @P3 DADD R8, R8, -R10 ;  /* 0x0000000008083229 */ /* 0x001fe2000000080a */
[----:B------:R-:W-:Y:S06]  /*0b50*/  BAR.SYNC.DEFER_BLOCKING 0x0 ;  /* 0x0000000000007b1d */ /* 0x000fec0000010000 */
[----:B------:R-:W-:Y:S05]  /*0b60*/  @!P1 BRA `(.L_x_10) ;  /* 0x0000000000b09947 */ /* 0x000fea0003800000 */
[----:B------:R-:W-:Y:S02]  /*0b70*/  USHF.L.U32 UR4, UR5, 0x3, URZ ;  /* 0x0000000305047899 */ /* 0x000fe400080006ff */
[----:B------:R-:W-:Y:S01]  /*0b80*/  USHF.R.U32.HI UR10, URZ, 0x1d, UR5 ;  /* 0x0000001dff0a7899 */ /* 0x000fe20008011605 */
[----:B------:R-:W-:Y:S01]  /*0b90*/  MOV R17, UR11 ;  /* 0x0000000b00117c02 */ /* 0x000fe20008000f00 */
[----:B------:R-:W-:Y:S01]  /*0ba0*/  UIADD3 UR4, UP0, UPT, UR4, UR20, URZ ;  /* 0x0000001404047290 */ /* 0x000fe2000ff1e0ff */
[----:B------:R-:W-:Y:S03]  /*0bb0*/  LDS.64 R20, [R26+-0xf8] ;  /* 0xffff08001a147984 */ /* 0x000fe60000000a00 */
[----:B------:R-:W-:Y:S02]  /*0bc0*/  UIADD3.X UR10, UPT, UPT, UR10, UR21, URZ, UP0, !UPT ;  /* 0x000000150a0a7290 */ /* 0x000fe400087fe4ff */
[----:B------:R-:W-:-:S04]  /*0bd0*/  MOV R10, UR4 ;  /* 0x00000004000a7c02 */ /* 0x000fc80008000f00 */
[----:B------:R-:W-:Y:S02]  /*0be0*/  IMAD.U32 R11, RZ, RZ, UR10 ;  /* 0x0000000aff0b7e24 */ /* 0x000fe4000f8e00ff */
[----:B------:R-:W-:-:S04]  /*0bf0*/  IMAD.WIDE R14, R24, 0x8, R10 ;  /* 0x00000008180e7825 */ /* 0x000fc800078e020a */
[--C-:B------:R-:W-:Y:S02]  /*0c00*/  IMAD.WIDE R12, R2, 0x8, R10.reuse ;  /* 0x00000008020c7825 */ /* 0x100fe400078e020a */
[----:B------:R-:W2:Y:S02]  /*0c10*/  LDG.E.64 R14, desc[UR14][R14.64] ;  /* 0x0000000e0e0e7981 */ /* 0x000ea4000c1e1b00 */
[----:B------:R-:W-:Y:S02]  /*0c20*/  IMAD.WIDE R10, R6, 0x8, R10 ;  /* 0x00000008060a7825 */ /* 0x000fe400078e020a */
[----:B------:R-:W3:Y:S04]  /*0c30*/  LDG.E.64 R12, desc[UR14][R12.64] ;  /* 0x0000000e0c0c7981 */ /* 0x000ee8000c1e1b00 */
[----:B------:R-:W4:Y:S01]  /*0c40*/  LDG.E.64 R10, desc[UR14][R10.64] ;  /* 0x0000000e0a0a7981 */ /* 0x000f22000c1e1b00 */
[----:B------:R-:W0:Y:S01]  /*0c50*/  S2UR UR10, SR_CgaCtaId ;  /* 0x00000000000a79c3 */ /* 0x000e220000008800 */
[----:B------:R-:W-:-:S02]  /*0c60*/  UMOV UR4, 0x400 ;  /* 0x0000040000047882 */ /* 0x000fc40000000000 */
[----:B0-----:R-:W-:-:S06]  /*0c70*/  ULEA UR4, UR10, UR4, 0x18 ;  /* 0x000000040a047291 */ /* 0x001fcc000f8ec0ff */
[----:B------:R-:W-:-:S05]  /*0c80*/  MOV R5, UR4 ;  /* 0x0000000400057c02 */ /* 0x000fca0008000f00 */
[----:B------:R-:W-:-:S05]  /*0c90*/  IMAD R16, R0, 0x100, R5 ;  /* 0x0000010000107824 */ /* 0x000fca00078e0205 */
[----:B------:R-:W-:-:S04]  /*0ca0*/  LEA R16, R17, R16, 0xd ;  /* 0x0000001011107211 */ /* 0x000fc800078e68ff */
[----:B------:R-:W-:Y:S02]  /*0cb0*/  LEA R27, R3, R16, 0x3 ;  /* 0x00000010031b7211 */ /* 0x000fe400078e18ff */
[----:B------:R-:W0:Y:S04]  /*0cc0*/  LDS.64 R16, [R26+-0x100] ;  /* 0xffff00001a107984 */ /* 0x000e280000000a00 */
[----:B------:R-:W-:Y:S04]  /*0cd0*/  LDS.64 R18, [R27] ;  /* 0x000000001b127984 */ /* 0x000fe80000000a00 */
[----:B------:R-:W1:Y:S01]  /*0ce0*/  LDS.64 R22, [R27+0x8] ;  /* 0x000008001b167984 */ /* 0x000e620000000a00 */
[----:B0-----:R-:W-:-:S03]  /*0cf0*/  DADD R20, -R16, -R20 ;  /* 0x0000000010147229 */ /* 0x001fc60000000914 */
[----:B------:R-:W0:Y:S01]  /*0d00*/  LDS.64 R16, [R26+0x100] ;  /* 0x000100001a107984 */ /* 0x000e220000000a00 */
[----:B-1----:R-:W-:-:S03]  /*0d10*/  DADD R22, -R18, -R22 ;  /* 0x0000000012167229 */ /* 0x002fc60000000916 */
[----:B------:R-:W1:Y:S01]  /*0d20*/  LDS.64 R18, [R25] ;  /* 0x0000000019127984 */ /* 0x000e620000000a00 */
[----:B0-----:R-:W-:-:S03]  /*0d30*/  DADD R16, R20, R16 ;  /* 0x0000000014107229 */ /* 0x001fc60000000010 */
[----:B------:R-:W0:Y:S01]  /*0d40*/  LDS.64 R20, [R26+0x108] ;  /* 0x000108001a147984 */ /* 0x000e220000000a00 */
[----:B-1----:R-:W-:-:S03]  /*0d50*/  DADD R18, R22, R18 ;  /* 0x0000000016127229 */ /* 0x002fc60000000012 */
[----:B------:R-:W1:Y:S01]  /*0d60*/  LDS.64 R22, [R25+0x8] ;  /* 0x0000080019167984 */ /* 0x000e620000000a00 */
[----:B0-----:R-:W-:-:S03]  /*0d70*/  DADD R20, R16, R20 ;  /* 0x0000000010147229 */ /* 0x001fc60000000014 */
[----:B------:R-:W-:Y:S01]  /*0d80*/  LDS.64 R16, [R26+0x8] ;  /* 0x000008001a107984 */ /* 0x000fe20000000a00 */
[----:B-1----:R-:W-:-:S03]  /*0d90*/  DADD R22, R18, R22 ;  /* 0x0000000012167229 */ /* 0x002fc60000000016 */
[----:B------:R-:W0:Y:S01]  /*0da0*/  LDS.64 R18, [R26] ;  /* 0x000000001a127984 */ /* 0x000e220000000a00 */
[----:B------:R-:W-:-:S04]  /*0db0*/  DMUL R20, R20, 0.25 ;  /* 0x3fd0000014147828 */ /* 0x000fc80000000000 */
[----:B------:R-:W-:Y:S02]  /*0dc0*/  DMUL R22, R22, 0.25 ;  /* 0x3fd0000016167828 */ /* 0x000fe40000000000 */
[----:B0-----:R-:W-:Y:S02]  /*0dd0*/  DADD R16, -R18, R16 ;  /* 0x0000000012107229 */ /* 0x001fe40000000110 */
[----:B--2---:R-:W-:-:S08]  /*0de0*/  DMUL R14, R20, R14 ;  /* 0x0000000e140e7228 */ /* 0x004fd00000000000 */
[----:B---3--:R-:W-:-:S08]  /*0df0*/  DFMA R12, R22, R12, R14 ;  /* 0x0000000c160c722b */ /* 0x008fd0000000000e */
[----:B----4-:R-:W-:-:S07]  /*0e00*/  DFMA R10, R16, R10, R12 ;  /* 0x0000000a100a722b */ /* 0x010fce000000000c */
[----:B------:R0:W-:Y:S01]  /*0e10*/  STS.64 [R4+0x4000], R10 ;  /* 0x0040000a04007388 */ /* 0x0001e20000000a00 */
[----:B------:R-:W-:-:S11]  /*0e20*/  DADD R8, R8, R10 ;  /* 0x0000000008087229 */ /* 0x000fd6000000000a */
.L_x_10:
[----:B------:R-:W-:Y:S05]  /*0e30*/  BSYNC.RECONVERGENT B0 ;  /* 0x0000000000007941 */ /* 0x000fea0003800200 */
.L_x_9:
[----:B------:R-:W-:Y:S06]  /*0e40*/  BAR.SYNC.DEFER_BLOCKING 0x0 ;  /* 0x0000000000007b1d */ /* 0x000fec0000010000 */
[----:B------:R-:W-:Y:S01]  /*0e50*/  BSSY.RECONVERGENT B0, `(.L_x_11) ;  /* 0x000002a000007945 */ /* 0x000fe20003800200 */
[----:B0-----:R-:W0:Y:S02]  /*0e60*/  @P2 LDS.64 R10, [R4+0x3ff8] ;  /* 0x003ff800040a2984 */ /* 0x001e240000000a00 */
[----:B0-----:R-:W-:Y:S01]  /*0e70*/  @P2 DADD R8, R8, -R10 ;  /* 0x0000000008082229 */ /* 0x001fe2000000080a */
[----:B------:R-:W-:Y:S10]  /*0e80*/  @!P3 BRA `(.L_x_12) ;  /* 0x000000000098b947 */ /* 0x000ff40003800000 */
[----:B------:R-:W-:Y:S01]  /*0e90*/  IMAD.MOV.U32 R11, RZ, RZ, 0x8 ;  /* 0x00000008ff0b7424 */ /* 0x000fe200078e00ff */
[----:B------:R-:W-:Y:S01]  /*0ea0*/  MOV R13, 0x8 ;  /* 0x00000008000d7802 */ /* 0x000fe20000000f00 */
[----:B------:R-:W-:Y:S02]  /*0eb0*/  LDS.64 R16, [R26+-0x100] ;  /* 0xffff00001a107984 */ /* 0x000fe40000000a00 */
[----:B------:R-:W-:Y:S01]  /*0ec0*/  IMAD.WIDE R10, R24, R11, UR8 ;  /* 0x00000008180a7e25 */ /* 0x000fe2000f8e020b */
[----:B------:R-:W-:Y:S01]  /*0ed0*/  MOV R15, 0x8 ;  /* 0x00000008000f7802 */ /* 0x000fe20000000f00 */
[----:B------:R-:W0:Y:S02]  /*0ee0*/  LDS.64 R22, [R26+0x100] ;  /* 0x000100001a167984 */ /* 0x000e240000000a00 */
[----:B------:R-:W-:Y:S02]  /*0ef0*/  IMAD.WIDE R12, R2, R13, UR8 ;  /* 0x00000008020c7e25 */ /* 0x000fe4000f8e020d */
[----:B------:R-:W2:Y:S02]  /*0f00*/  LDG.E.64 R10, desc[UR14][R10.64] ;  /* 0x0000000e0a0a7981 */ /* 0x000ea4000c1e1b00 */
[----:B------:R-:W-:-:S02]  /*0f10*/  IMAD.WIDE R14, R6, R15, UR8 ;  /* 0x00000008060e7e25 */ /* 0x000fc4000f8e020f */
[----:B------:R-:W3:Y:S04]  /*0f20*/  LDG.E.64 R12, desc[UR14][R12.64] ;  /* 0x0000000e0c0c7981 */ /* 0x000ee8000c1e1b00 */
[----:B------:R-:W4:Y:S04]  /*0f30*/  LDG.E.64 R14, desc[UR14][R14.64] ;  /* 0x0000000e0e0e7981 */ /* 0x000f28000c1e1b00 */
[----:B------:R-:W-:Y:S04]  /*0f40*/  LDS.64 R20, [R26+-0x8] ;  /* 0xfffff8001a147984 */ /* 0x000fe80000000a00 */
[----:B------:R-:W1:Y:S04]  /*0f50*/  LDS.64 R18, [R26+0x8] ;  /* 0x000008001a127984 */ /* 0x000e680000000a00 */
[----:B------:R-:W-:Y:S01]  /*0f60*/  LDS.64 R28, [R25] ;  /* 0x00000000191c7984 */ /* 0x000fe20000000a00 */
[----:B0-----:R-:W-:-:S03]  /*0f70*/  DADD R22, -R16, R22 ;  /* 0x0000000010167229 */ /* 0x001fc60000000116 */
[----:B------:R-:W0:Y:S01]  /*0f80*/  LDS.64 R16, [R25+-0x100] ;  /* 0xffff000019107984 */ /* 0x000e220000000a00 */
[----:B-1----:R-:W-:-:S03]  /*0f90*/  DADD R18, -R20, R18 ;  /* 0x0000000014127229 */ /* 0x002fc60000000112 */
[----:B------:R-:W1:Y:S01]  /*0fa0*/  LDS.64 R20, [R25+0x100] ;  /* 0x0001000019147984 */ /* 0x000e620000000a00 */
[----:B0-----:R-:W-:-:S03]  /*0fb0*/  DADD R16, R22, -R16 ;  /* 0x0000000016107229 */ /* 0x001fc60000000810 */
[----:B------:R-:W0:Y:S05]  /*0fc0*/  LDS.64 R22, [R25+-0x8] ;  /* 0xfffff80019167984 */ /* 0x000e2a0000000a00 */
[----:B-1----:R-:W-:Y:S01]  /*0fd0*/  DADD R16, R16, R20 ;  /* 0x0000000010107229 */ /* 0x002fe20000000014 */
[----:B------:R-:W1:Y:S07]  /*0fe0*/  LDS.64 R20, [R25+0x8] ;  /* 0x0000080019147984 */ /* 0x000e6e0000000a00 */
[----:B------:R-:W-:-:S02]  /*0ff0*/  DMUL R16, R16, 0.25 ;  /* 0x3fd0000010107828 */ /* 0x000fc40000000000 */
[----:B0-----:R-:W-:Y:S01]  /*1000*/  DADD R18, R18, -R22 ;  /* 0x0000000012127229 */ /* 0x001fe20000000816 */
[----:B------:R-:W0:Y:S07]  /*1010*/  LDS.64 R22, [R26] ;  /* 0x000000001a167984 */ /* 0x000e2e0000000a00 */
[----:B-1----:R-:W-:-:S08]  /*1020*/  DADD R18, R18, R20 ;  /* 0x0000000012127229 */ /* 0x002fd00000000014 */
[----:B------:R-:W-:Y:S02]  /*1030*/  DMUL R18, R18, 0.25 ;  /* 0x3fd0000012127828 */ /* 0x000fe40000000000 */
[----:B0-----:R-:W-:Y:S02]  /*1040*/  DADD R22, -R22, R28 ;  /* 0x0000000016167229 */ /* 0x001fe4000000011c */
[----:B--2---:R-:W-:Y:S01]  /*1050*/  DMUL R10, R16, R10 ;  /* 0x0000000a100a7228 */ /* 0x004fe20000000000 */
[----:B------:R-:W-:-:S07]  /*1060*/  IADD3 R16, P4, PT, R2, UR5, RZ ;  /* 0x0000000502107c10 */ /* 0x000fce000ff9e0ff */
[----:B---3--:R-:W-:-:S08]  /*1070*/  DFMA R10, R22, R12, R10 ;  /* 0x0000000c160a722b */ /* 0x008fd0000000000a */
[----:B----4-:R-:W-:Y:S01]  /*1080*/  DFMA R10, R18, R14, R10 ;  /* 0x0000000e120a722b */ /* 0x010fe2000000000a */
[----:B------:R-:W-:Y:S02]  /*1090*/  LEA.HI.X.SX32 R15, R2, RZ, 0x1, P4 ;  /* 0x000000ff020f7211 */ /* 0x000fe400020f0eff */
[----:B------:R-:W-:-:S05]  /*10a0*/  LEA R14, P4, R16, UR22, 0x3 ;  /* 0x00000016100e7c11 */ /* 0x000fca000f8818ff */
[--C-:B------:R-:W-:Y:S01]  /*10b0*/  DADD R12, R8, R10.reuse ;  /* 0x00000000080c7229 */ /* 0x100fe2000000000a */
[----:B------:R-:W-:Y:S01]  /*10c0*/  LEA.HI.X R15, R16, UR23, R15, 0x3, P4 ;  /* 0x00000017100f7c11 */ /* 0x000fe2000a0f1c0f */
[----:B------:R-:W-:-:S05]  /*10d0*/  DADD R8, -RZ, -R10 ;  /* 0x00000000ff087229 */ /* 0x000fca000000090a */
[----:B------:R0:W-:Y:S06]  /*10e0*/  STG.E.64 desc[UR14][R14.64], R12 ;  /* 0x0000000c0e007986 */ /* 0x0001ec000c101b0e */
.L_x_12:
[----:B------:R-:W-:Y:S05]  /*10f0*/  BSYNC.RECONVERGENT B0 ;  /* 0x0000000000007941 */ /* 0x000fea0003800200 */
.L_x_11:
[----:B------:R-:W1:Y:S01]  /*1100*/  LDC R11, c[0x0][0x3ac] ;  /* 0x0000eb00ff0b7b82 */ /* 0x000e620000000800 */
[----:B------:R-:W-:Y:S01]  /*1110*/  UIADD3 UR16, UPT, UPT, UR16, 0x1, URZ ;  /* 0x0000000110107890 */ /* 0x000fe2000fffe0ff */
[----:B------:R-:W-:Y:S01]  /*1120*/  UMOV UR4, UR11 ;  /* 0x0000000b00047c82 */ /* 0x000fe20008000000 */
[----:B------:R-:W-:Y:S02]  /*1130*/  UMOV UR11, UR13 ;  /* 0x0000000d000b7c82 */ /* 0x000fe40008000000 */
[----:B------:R-:W-:Y:S01]  /*1140*/  UISETP.NE.AND UP0, UPT, UR16, -0x1, UPT ;  /* 0xffffffff1000788c */ /* 0x000fe2000bf05270 */
[C---:B-1----:R-:W-:Y:S02]  /*1150*/  IMAD R6, R11.reuse, UR24, R6 ;  /* 0x000000180b067c24 */ /* 0x042fe4000f8e0206 */
[C---:B------:R-:W-:Y:S02]  /*1160*/  IMAD R24, R11.reuse, UR24, R24 ;  /* 0x000000180b187c24 */ /* 0x040fe4000f8e0218 */
[----:B------:R-:W-:-:S02]  /*1170*/  IMAD R2, R11, UR24, R2 ;  /* 0x000000180b027c24 */ /* 0x000fc4000f8e0202 */
[----:B------:R-:W-:Y:S02]  /*1180*/  IMAD R7, R11, UR24, R7 ;  /* 0x000000180b077c24 */ /* 0x000fe4000f8e0207 */
[----:B------:R-:W-:Y:S05]  /*1190*/  BRA.U UP0, `(.L_x_13) ;  /* 0xfffffff5005c7547 */ /* 0x000fea000b83ffff */
[----:B------:R-:W-:Y:S05]  /*11a0*/  EXIT ;  /* 0x000000000000794d */ /* 0x000fea0003800000 */
.L_x_14:
        /* <DEDUP_REMOVED lines=13> */
.L_x_16:


//--------------------- .nv.shared.reserved.0     --------------------------
	.section	.nv.shared.reserved.0,"aw",@nobits
	.weak		__nv_reservedSMEM_offset_0_alias
	.size		__nv_reservedSMEM_offset_0_alias, 0, 64
	.other		__nv_reservedSMEM_offset_0_alias,@"STO_CUDA_RESERVED_SHARED STV_DEFAULT"
__nv_reservedSMEM_offset_0_alias:
	.zero		0
	.zero		64


//--------------------- .nv.shared._Z13diff_6face_v1PKdPdS0_S0_S0_iii --------------------------
	.section	.nv.shared._Z13diff_6face_v1PKdPdS0_S0_S0_iii,"aw",@nobits
	.sectionflags	@""
	.align	8
.nv.shared._Z13diff_6face_v1PKdPdS0_S0_S0_iii:
	.zero		33792


//--------------------- .nv.constant0._Z7map_dVmPdS_PKii --------------------------
	.section	.nv.constant0._Z7map_dVmPdS_PKii,"a",@progbits
	.sectionflags	@""
	.align	4
.nv.constant0._Z7map_dVmPdS_PKii:
	.zero		924


//--------------------- .nv.constant0._Z13diff_6face_v1PKdPdS0_S0_S0_iii --------------------------
	.section	.nv.constant0._Z13diff_6face_v1PKdPdS0_S0_S0_iii,"a",@progbits
	.sectionflags	@""
	.align	4
.nv.constant0._Z13diff_6face_v1PKdPdS0_S0_S0_iii:
	.zero		948


//--------------------- SYMBOLS --------------------------

	.type		.nv.reservedSmem.offset0,@object
	.size		.nv.reservedSmem.offset0,0x4
	.type		.nv.reservedSmem.cap,@object
	.size		.nv.reservedSmem.cap,0x4
